//
// Generated by NVIDIA NVVM Compiler
//
// Compiler Build ID: CL-36424714
// Cuda compilation tools, release 13.0, V13.0.88
// Based on NVVM 20.0.0
//

.version 9.0
.target sm_100
.address_size 64

	// .globl	_Z26calculateMaximumOpenStacksPiS_ii
.extern .func  (.param .b64 func_retval0) malloc
(
	.param .b64 malloc_param_0
)
;
.extern .func free
(
	.param .b64 free_param_0
)
;

.visible .entry _Z26calculateMaximumOpenStacksPiS_ii(
	.param .u64 .ptr .align 1 _Z26calculateMaximumOpenStacksPiS_ii_param_0,
	.param .u64 .ptr .align 1 _Z26calculateMaximumOpenStacksPiS_ii_param_1,
	.param .u32 _Z26calculateMaximumOpenStacksPiS_ii_param_2,
	.param .u32 _Z26calculateMaximumOpenStacksPiS_ii_param_3
)
{
	.reg .pred 	%p<88>;
	.reg .b32 	%r<481>;
	.reg .b64 	%rd<177>;

	ld.param.u64 	%rd30, [_Z26calculateMaximumOpenStacksPiS_ii_param_1];
	ld.param.u32 	%r121, [_Z26calculateMaximumOpenStacksPiS_ii_param_2];
	ld.param.u32 	%r122, [_Z26calculateMaximumOpenStacksPiS_ii_param_3];
	cvta.to.global.u64 	%rd1, %rd30;
	mul.wide.s32 	%rd31, %r122, 4;
	{ // callseq 0, 0
	.param .b64 param0;
	st.param.b64 	[param0], %rd31;
	.param .b64 retval0;
	call.uni (retval0), 
	malloc, 
	(
	param0
	);
	ld.param.b64 	%rd32, [retval0];
	} // callseq 0
	mov.u32 	%r1, %ctaid.x;
	setp.lt.s32 	%p1, %r122, 1;
	@%p1 bra 	$L__BB0_24;
	add.s32 	%r2, %r122, -1;
	and.b32  	%r3, %r122, 15;
	setp.lt.u32 	%p2, %r2, 15;
	mov.b32 	%r433, 0;
	@%p2 bra 	$L__BB0_4;
	and.b32  	%r433, %r122, 2147483632;
	mov.b32 	%r438, 0;
$L__BB0_3:
	.pragma "nounroll";
	mul.wide.u32 	%rd33, %r438, 4;
	add.s64 	%rd34, %rd32, %rd33;
	st.u32 	[%rd34], %r438;
	add.s32 	%r125, %r438, 1;
	st.u32 	[%rd34+4], %r125;
	add.s32 	%r126, %r438, 2;
	st.u32 	[%rd34+8], %r126;
	add.s32 	%r127, %r438, 3;
	st.u32 	[%rd34+12], %r127;
	add.s32 	%r128, %r438, 4;
	st.u32 	[%rd34+16], %r128;
	add.s32 	%r129, %r438, 5;
	st.u32 	[%rd34+20], %r129;
	add.s32 	%r130, %r438, 6;
	st.u32 	[%rd34+24], %r130;
	add.s32 	%r131, %r438, 7;
	st.u32 	[%rd34+28], %r131;
	add.s32 	%r132, %r438, 8;
	st.u32 	[%rd34+32], %r132;
	add.s32 	%r133, %r438, 9;
	st.u32 	[%rd34+36], %r133;
	add.s32 	%r134, %r438, 10;
	st.u32 	[%rd34+40], %r134;
	add.s32 	%r135, %r438, 11;
	st.u32 	[%rd34+44], %r135;
	add.s32 	%r136, %r438, 12;
	st.u32 	[%rd34+48], %r136;
	add.s32 	%r137, %r438, 13;
	st.u32 	[%rd34+52], %r137;
	add.s32 	%r138, %r438, 14;
	st.u32 	[%rd34+56], %r138;
	add.s32 	%r139, %r438, 15;
	st.u32 	[%rd34+60], %r139;
	add.s32 	%r438, %r438, 16;
	setp.eq.s32 	%p3, %r438, %r433;
	@%p3 bra 	$L__BB0_4;
	bra.uni 	$L__BB0_3;
$L__BB0_4:
	setp.eq.s32 	%p4, %r3, 0;
	@%p4 bra 	$L__BB0_13;
	and.b32  	%r6, %r122, 7;
	setp.lt.u32 	%p5, %r3, 8;
	@%p5 bra 	$L__BB0_7;
	mul.wide.u32 	%rd35, %r433, 4;
	add.s64 	%rd36, %rd32, %rd35;
	st.u32 	[%rd36], %r433;
	add.s32 	%r140, %r433, 1;
	st.u32 	[%rd36+4], %r140;
	add.s32 	%r141, %r433, 2;
	st.u32 	[%rd36+8], %r141;
	add.s32 	%r142, %r433, 3;
	st.u32 	[%rd36+12], %r142;
	add.s32 	%r143, %r433, 4;
	st.u32 	[%rd36+16], %r143;
	add.s32 	%r144, %r433, 5;
	st.u32 	[%rd36+20], %r144;
	add.s32 	%r145, %r433, 6;
	st.u32 	[%rd36+24], %r145;
	add.s32 	%r146, %r433, 7;
	st.u32 	[%rd36+28], %r146;
	add.s32 	%r433, %r433, 8;
$L__BB0_7:
	setp.eq.s32 	%p6, %r6, 0;
	@%p6 bra 	$L__BB0_13;
	and.b32  	%r9, %r122, 3;
	setp.lt.u32 	%p7, %r6, 4;
	@%p7 bra 	$L__BB0_10;
	mul.wide.u32 	%rd37, %r433, 4;
	add.s64 	%rd38, %rd32, %rd37;
	st.u32 	[%rd38], %r433;
	add.s32 	%r147, %r433, 1;
	st.u32 	[%rd38+4], %r147;
	add.s32 	%r148, %r433, 2;
	st.u32 	[%rd38+8], %r148;
	add.s32 	%r149, %r433, 3;
	st.u32 	[%rd38+12], %r149;
	add.s32 	%r433, %r433, 4;
$L__BB0_10:
	setp.eq.s32 	%p8, %r9, 0;
	@%p8 bra 	$L__BB0_13;
	mov.b32 	%r437, 0;
$L__BB0_12:
	.pragma "nounroll";
	mul.wide.u32 	%rd39, %r433, 4;
	add.s64 	%rd40, %rd32, %rd39;
	st.u32 	[%rd40], %r433;
	add.s32 	%r433, %r433, 1;
	add.s32 	%r437, %r437, 1;
	setp.ne.s32 	%p9, %r437, %r9;
	@%p9 bra 	$L__BB0_12;
$L__BB0_13:
	and.b32  	%r16, %r122, 7;
	setp.lt.u32 	%p10, %r2, 7;
	mov.b32 	%r441, 0;
	mov.u32 	%r442, %r1;
	@%p10 bra 	$L__BB0_16;
	and.b32  	%r441, %r122, 2147483640;
	mov.b32 	%r439, 0;
	mov.u32 	%r442, %r1;
$L__BB0_15:
	.pragma "nounroll";
	add.s32 	%r153, %r439, 1;
	div.s32 	%r154, %r442, %r153;
	mad.lo.s32 	%r155, %r154, %r439, %r154;
	sub.s32 	%r156, %r442, %r155;
	mul.wide.s32 	%rd41, %r156, 4;
	add.s64 	%rd42, %rd32, %rd41;
	ld.u32 	%r157, [%rd42];
	mul.wide.u32 	%rd43, %r439, 4;
	add.s64 	%rd44, %rd32, %rd43;
	ld.u32 	%r158, [%rd44];
	st.u32 	[%rd42], %r158;
	st.u32 	[%rd44], %r157;
	add.s32 	%r159, %r439, 2;
	div.s32 	%r160, %r154, %r159;
	mul.lo.s32 	%r161, %r160, %r159;
	sub.s32 	%r162, %r154, %r161;
	mul.wide.s32 	%rd45, %r162, 4;
	add.s64 	%rd46, %rd32, %rd45;
	ld.u32 	%r163, [%rd46];
	ld.u32 	%r164, [%rd44+4];
	st.u32 	[%rd46], %r164;
	st.u32 	[%rd44+4], %r163;
	add.s32 	%r165, %r439, 3;
	div.s32 	%r166, %r160, %r165;
	mul.lo.s32 	%r167, %r166, %r165;
	sub.s32 	%r168, %r160, %r167;
	mul.wide.s32 	%rd47, %r168, 4;
	add.s64 	%rd48, %rd32, %rd47;
	ld.u32 	%r169, [%rd48];
	ld.u32 	%r170, [%rd44+8];
	st.u32 	[%rd48], %r170;
	st.u32 	[%rd44+8], %r169;
	add.s32 	%r171, %r439, 4;
	div.s32 	%r172, %r166, %r171;
	mul.lo.s32 	%r173, %r172, %r171;
	sub.s32 	%r174, %r166, %r173;
	mul.wide.s32 	%rd49, %r174, 4;
	add.s64 	%rd50, %rd32, %rd49;
	ld.u32 	%r175, [%rd50];
	ld.u32 	%r176, [%rd44+12];
	st.u32 	[%rd50], %r176;
	st.u32 	[%rd44+12], %r175;
	add.s32 	%r177, %r439, 5;
	div.s32 	%r178, %r172, %r177;
	mul.lo.s32 	%r179, %r178, %r177;
	sub.s32 	%r180, %r172, %r179;
	mul.wide.s32 	%rd51, %r180, 4;
	add.s64 	%rd52, %rd32, %rd51;
	ld.u32 	%r181, [%rd52];
	ld.u32 	%r182, [%rd44+16];
	st.u32 	[%rd52], %r182;
	st.u32 	[%rd44+16], %r181;
	add.s32 	%r183, %r439, 6;
	div.s32 	%r184, %r178, %r183;
	mul.lo.s32 	%r185, %r184, %r183;
	sub.s32 	%r186, %r178, %r185;
	mul.wide.s32 	%rd53, %r186, 4;
	add.s64 	%rd54, %rd32, %rd53;
	ld.u32 	%r187, [%rd54];
	ld.u32 	%r188, [%rd44+20];
	st.u32 	[%rd54], %r188;
	st.u32 	[%rd44+20], %r187;
	add.s32 	%r189, %r439, 7;
	div.s32 	%r190, %r184, %r189;
	mul.lo.s32 	%r191, %r190, %r189;
	sub.s32 	%r192, %r184, %r191;
	mul.wide.s32 	%rd55, %r192, 4;
	add.s64 	%rd56, %rd32, %rd55;
	ld.u32 	%r193, [%rd56];
	ld.u32 	%r194, [%rd44+24];
	st.u32 	[%rd56], %r194;
	st.u32 	[%rd44+24], %r193;
	add.s32 	%r439, %r439, 8;
	div.s32 	%r442, %r190, %r439;
	mul.lo.s32 	%r195, %r442, %r439;
	sub.s32 	%r196, %r190, %r195;
	mul.wide.s32 	%rd57, %r196, 4;
	add.s64 	%rd58, %rd32, %rd57;
	ld.u32 	%r197, [%rd58];
	ld.u32 	%r198, [%rd44+28];
	st.u32 	[%rd58], %r198;
	st.u32 	[%rd44+28], %r197;
	setp.ne.s32 	%p11, %r439, %r441;
	@%p11 bra 	$L__BB0_15;
$L__BB0_16:
	setp.eq.s32 	%p12, %r16, 0;
	@%p12 bra 	$L__BB0_24;
	and.b32  	%r26, %r122, 3;
	setp.lt.u32 	%p13, %r16, 4;
	@%p13 bra 	$L__BB0_19;
	add.s32 	%r199, %r441, 1;
	div.s32 	%r200, %r442, %r199;
	mad.lo.s32 	%r201, %r200, %r441, %r200;
	sub.s32 	%r202, %r442, %r201;
	mul.wide.s32 	%rd59, %r202, 4;
	add.s64 	%rd60, %rd32, %rd59;
	ld.u32 	%r203, [%rd60];
	mul.wide.u32 	%rd61, %r441, 4;
	add.s64 	%rd62, %rd32, %rd61;
	ld.u32 	%r204, [%rd62];
	st.u32 	[%rd60], %r204;
	st.u32 	[%rd62], %r203;
	add.s32 	%r205, %r441, 2;
	div.s32 	%r206, %r200, %r205;
	mul.lo.s32 	%r207, %r206, %r205;
	sub.s32 	%r208, %r200, %r207;
	mul.wide.s32 	%rd63, %r208, 4;
	add.s64 	%rd64, %rd32, %rd63;
	ld.u32 	%r209, [%rd64];
	ld.u32 	%r210, [%rd62+4];
	st.u32 	[%rd64], %r210;
	st.u32 	[%rd62+4], %r209;
	add.s32 	%r211, %r441, 3;
	div.s32 	%r212, %r206, %r211;
	mul.lo.s32 	%r213, %r212, %r211;
	sub.s32 	%r214, %r206, %r213;
	mul.wide.s32 	%rd65, %r214, 4;
	add.s64 	%rd66, %rd32, %rd65;
	ld.u32 	%r215, [%rd66];
	ld.u32 	%r216, [%rd62+8];
	st.u32 	[%rd66], %r216;
	st.u32 	[%rd62+8], %r215;
	add.s32 	%r441, %r441, 4;
	div.s32 	%r442, %r212, %r441;
	mul.lo.s32 	%r217, %r442, %r441;
	sub.s32 	%r218, %r212, %r217;
	mul.wide.s32 	%rd67, %r218, 4;
	add.s64 	%rd68, %rd32, %rd67;
	ld.u32 	%r219, [%rd68];
	ld.u32 	%r220, [%rd62+12];
	st.u32 	[%rd68], %r220;
	st.u32 	[%rd62+12], %r219;
$L__BB0_19:
	setp.eq.s32 	%p14, %r26, 0;
	@%p14 bra 	$L__BB0_24;
	setp.eq.s32 	%p15, %r26, 1;
	@%p15 bra 	$L__BB0_22;
	add.s32 	%r221, %r441, 1;
	div.s32 	%r222, %r442, %r221;
	mad.lo.s32 	%r223, %r222, %r441, %r222;
	sub.s32 	%r224, %r442, %r223;
	mul.wide.s32 	%rd69, %r224, 4;
	add.s64 	%rd70, %rd32, %rd69;
	ld.u32 	%r225, [%rd70];
	mul.wide.u32 	%rd71, %r441, 4;
	add.s64 	%rd72, %rd32, %rd71;
	ld.u32 	%r226, [%rd72];
	st.u32 	[%rd70], %r226;
	st.u32 	[%rd72], %r225;
	add.s32 	%r441, %r441, 2;
	div.s32 	%r442, %r222, %r441;
	mul.lo.s32 	%r227, %r442, %r441;
	sub.s32 	%r228, %r222, %r227;
	mul.wide.s32 	%rd73, %r228, 4;
	add.s64 	%rd74, %rd32, %rd73;
	ld.u32 	%r229, [%rd74];
	ld.u32 	%r230, [%rd72+4];
	st.u32 	[%rd74], %r230;
	st.u32 	[%rd72+4], %r229;
$L__BB0_22:
	and.b32  	%r231, %r122, 1;
	setp.eq.b32 	%p16, %r231, 1;
	not.pred 	%p17, %p16;
	@%p17 bra 	$L__BB0_24;
	add.s32 	%r232, %r441, 1;
	rem.s32 	%r233, %r442, %r232;
	mul.wide.s32 	%rd75, %r233, 4;
	add.s64 	%rd76, %rd32, %rd75;
	ld.u32 	%r234, [%rd76];
	mul.wide.u32 	%rd77, %r441, 4;
	add.s64 	%rd78, %rd32, %rd77;
	ld.u32 	%r235, [%rd78];
	st.u32 	[%rd76], %r235;
	st.u32 	[%rd78], %r234;
$L__BB0_24:
	mul.wide.s32 	%rd79, %r121, 4;
	{ // callseq 1, 0
	.param .b64 param0;
	st.param.b64 	[param0], %rd79;
	.param .b64 retval0;
	call.uni (retval0), 
	malloc, 
	(
	param0
	);
	ld.param.b64 	%rd80, [retval0];
	} // callseq 1
	{ // callseq 2, 0
	.param .b64 param0;
	st.param.b64 	[param0], %rd79;
	.param .b64 retval0;
	call.uni (retval0), 
	malloc, 
	(
	param0
	);
	ld.param.b64 	%rd81, [retval0];
	} // callseq 2
	setp.lt.s32 	%p18, %r121, 1;
	@%p18 bra 	$L__BB0_52;
	setp.lt.s32 	%p19, %r122, 1;
	@%p19 bra 	$L__BB0_41;
	add.s32 	%r35, %r122, -1;
	and.b32  	%r36, %r122, 15;
	add.s32 	%r37, %r36, -1;
	and.b32  	%r38, %r122, 7;
	add.s32 	%r39, %r38, -1;
	and.b32  	%r40, %r122, 2147483632;
	and.b32  	%r41, %r122, 3;
	mov.b32 	%r447, 0;
$L__BB0_27:
	setp.lt.u32 	%p28, %r35, 15;
	mul.wide.u32 	%rd94, %r447, 4;
	add.s64 	%rd95, %rd81, %rd94;
	mov.b32 	%r450, 0;
	st.u32 	[%rd95], %r450;
	add.s64 	%rd5, %rd80, %rd94;
	st.u32 	[%rd5], %r450;
	mul.lo.s32 	%r43, %r447, %r122;
	mov.u32 	%r453, %r450;
	@%p28 bra 	$L__BB0_30;
	mov.b32 	%r450, 0;
	mov.u32 	%r449, %r450;
$L__BB0_29:
	.pragma "nounroll";
	add.s32 	%r246, %r449, %r43;
	mul.wide.u32 	%rd96, %r246, 4;
	add.s64 	%rd97, %rd1, %rd96;
	ld.global.u32 	%r247, [%rd97];
	add.s32 	%r248, %r450, %r247;
	st.u32 	[%rd5], %r248;
	ld.global.u32 	%r249, [%rd97+4];
	add.s32 	%r250, %r248, %r249;
	st.u32 	[%rd5], %r250;
	ld.global.u32 	%r251, [%rd97+8];
	add.s32 	%r252, %r250, %r251;
	st.u32 	[%rd5], %r252;
	ld.global.u32 	%r253, [%rd97+12];
	add.s32 	%r254, %r252, %r253;
	st.u32 	[%rd5], %r254;
	ld.global.u32 	%r255, [%rd97+16];
	add.s32 	%r256, %r254, %r255;
	st.u32 	[%rd5], %r256;
	ld.global.u32 	%r257, [%rd97+20];
	add.s32 	%r258, %r256, %r257;
	st.u32 	[%rd5], %r258;
	ld.global.u32 	%r259, [%rd97+24];
	add.s32 	%r260, %r258, %r259;
	st.u32 	[%rd5], %r260;
	ld.global.u32 	%r261, [%rd97+28];
	add.s32 	%r262, %r260, %r261;
	st.u32 	[%rd5], %r262;
	ld.global.u32 	%r263, [%rd97+32];
	add.s32 	%r264, %r262, %r263;
	st.u32 	[%rd5], %r264;
	ld.global.u32 	%r265, [%rd97+36];
	add.s32 	%r266, %r264, %r265;
	st.u32 	[%rd5], %r266;
	ld.global.u32 	%r267, [%rd97+40];
	add.s32 	%r268, %r266, %r267;
	st.u32 	[%rd5], %r268;
	ld.global.u32 	%r269, [%rd97+44];
	add.s32 	%r270, %r268, %r269;
	st.u32 	[%rd5], %r270;
	ld.global.u32 	%r271, [%rd97+48];
	add.s32 	%r272, %r270, %r271;
	st.u32 	[%rd5], %r272;
	ld.global.u32 	%r273, [%rd97+52];
	add.s32 	%r274, %r272, %r273;
	st.u32 	[%rd5], %r274;
	ld.global.u32 	%r275, [%rd97+56];
	add.s32 	%r276, %r274, %r275;
	st.u32 	[%rd5], %r276;
	ld.global.u32 	%r277, [%rd97+60];
	add.s32 	%r450, %r276, %r277;
	st.u32 	[%rd5], %r450;
	add.s32 	%r449, %r449, 16;
	setp.eq.s32 	%p29, %r449, %r40;
	mov.u32 	%r453, %r40;
	@%p29 bra 	$L__BB0_30;
	bra.uni 	$L__BB0_29;
$L__BB0_30:
	setp.eq.s32 	%p30, %r36, 0;
	@%p30 bra 	$L__BB0_40;
	setp.lt.u32 	%p31, %r37, 7;
	@%p31 bra 	$L__BB0_33;
	add.s32 	%r278, %r453, %r43;
	mul.wide.u32 	%rd98, %r278, 4;
	add.s64 	%rd99, %rd1, %rd98;
	ld.global.u32 	%r279, [%rd99];
	add.s32 	%r280, %r450, %r279;
	st.u32 	[%rd5], %r280;
	cvt.u64.u32 	%rd100, %r43;
	cvt.u64.u32 	%rd101, %r453;
	add.s64 	%rd102, %rd101, %rd100;
	shl.b64 	%rd103, %rd102, 2;
	add.s64 	%rd104, %rd1, %rd103;
	ld.global.u32 	%r281, [%rd104+4];
	add.s32 	%r282, %r280, %r281;
	st.u32 	[%rd5], %r282;
	ld.global.u32 	%r283, [%rd104+8];
	add.s32 	%r284, %r282, %r283;
	st.u32 	[%rd5], %r284;
	ld.global.u32 	%r285, [%rd104+12];
	add.s32 	%r286, %r284, %r285;
	st.u32 	[%rd5], %r286;
	ld.global.u32 	%r287, [%rd104+16];
	add.s32 	%r288, %r286, %r287;
	st.u32 	[%rd5], %r288;
	ld.global.u32 	%r289, [%rd104+20];
	add.s32 	%r290, %r288, %r289;
	st.u32 	[%rd5], %r290;
	ld.global.u32 	%r291, [%rd104+24];
	add.s32 	%r292, %r290, %r291;
	st.u32 	[%rd5], %r292;
	ld.global.u32 	%r293, [%rd104+28];
	add.s32 	%r450, %r292, %r293;
	st.u32 	[%rd5], %r450;
	add.s32 	%r453, %r453, 8;
$L__BB0_33:
	setp.eq.s32 	%p32, %r38, 0;
	@%p32 bra 	$L__BB0_40;
	setp.lt.u32 	%p33, %r39, 3;
	@%p33 bra 	$L__BB0_36;
	add.s32 	%r294, %r453, %r43;
	mul.wide.u32 	%rd105, %r294, 4;
	add.s64 	%rd106, %rd1, %rd105;
	ld.global.u32 	%r295, [%rd106];
	add.s32 	%r296, %r450, %r295;
	st.u32 	[%rd5], %r296;
	cvt.u64.u32 	%rd107, %r43;
	cvt.u64.u32 	%rd108, %r453;
	add.s64 	%rd109, %rd108, %rd107;
	shl.b64 	%rd110, %rd109, 2;
	add.s64 	%rd111, %rd1, %rd110;
	ld.global.u32 	%r297, [%rd111+4];
	add.s32 	%r298, %r296, %r297;
	st.u32 	[%rd5], %r298;
	ld.global.u32 	%r299, [%rd111+8];
	add.s32 	%r300, %r298, %r299;
	st.u32 	[%rd5], %r300;
	ld.global.u32 	%r301, [%rd111+12];
	add.s32 	%r450, %r300, %r301;
	st.u32 	[%rd5], %r450;
	add.s32 	%r453, %r453, 4;
$L__BB0_36:
	setp.eq.s32 	%p34, %r41, 0;
	@%p34 bra 	$L__BB0_40;
	setp.eq.s32 	%p35, %r41, 1;
	add.s32 	%r302, %r453, %r43;
	mul.wide.u32 	%rd112, %r302, 4;
	add.s64 	%rd113, %rd1, %rd112;
	ld.global.u32 	%r303, [%rd113];
	add.s32 	%r58, %r450, %r303;
	st.u32 	[%rd5], %r58;
	@%p35 bra 	$L__BB0_40;
	setp.eq.s32 	%p36, %r41, 2;
	cvt.u64.u32 	%rd114, %r43;
	cvt.u64.u32 	%rd115, %r453;
	add.s64 	%rd116, %rd115, %rd114;
	shl.b64 	%rd117, %rd116, 2;
	add.s64 	%rd6, %rd1, %rd117;
	ld.global.u32 	%r304, [%rd6+4];
	add.s32 	%r59, %r58, %r304;
	st.u32 	[%rd5], %r59;
	@%p36 bra 	$L__BB0_40;
	ld.global.u32 	%r305, [%rd6+8];
	add.s32 	%r306, %r59, %r305;
	st.u32 	[%rd5], %r306;
$L__BB0_40:
	add.s32 	%r447, %r447, 1;
	setp.eq.s32 	%p37, %r447, %r121;
	@%p37 bra 	$L__BB0_52;
	bra.uni 	$L__BB0_27;
$L__BB0_41:
	and.b32  	%r61, %r121, 7;
	setp.lt.u32 	%p20, %r121, 8;
	mov.b32 	%r456, 0;
	@%p20 bra 	$L__BB0_44;
	and.b32  	%r456, %r121, 2147483640;
	mov.b32 	%r479, 0;
$L__BB0_43:
	.pragma "nounroll";
	mul.wide.u32 	%rd82, %r479, 4;
	add.s64 	%rd83, %rd81, %rd82;
	mov.b32 	%r238, 0;
	st.u32 	[%rd83], %r238;
	add.s64 	%rd84, %rd80, %rd82;
	st.u32 	[%rd84], %r238;
	st.u32 	[%rd83+4], %r238;
	st.u32 	[%rd84+4], %r238;
	st.u32 	[%rd83+8], %r238;
	st.u32 	[%rd84+8], %r238;
	st.u32 	[%rd83+12], %r238;
	st.u32 	[%rd84+12], %r238;
	st.u32 	[%rd83+16], %r238;
	st.u32 	[%rd84+16], %r238;
	st.u32 	[%rd83+20], %r238;
	st.u32 	[%rd84+20], %r238;
	st.u32 	[%rd83+24], %r238;
	st.u32 	[%rd84+24], %r238;
	st.u32 	[%rd83+28], %r238;
	st.u32 	[%rd84+28], %r238;
	add.s32 	%r479, %r479, 8;
	setp.eq.s32 	%p21, %r479, %r456;
	@%p21 bra 	$L__BB0_44;
	bra.uni 	$L__BB0_43;
$L__BB0_44:
	setp.eq.s32 	%p22, %r61, 0;
	@%p22 bra 	$L__BB0_52;
	and.b32  	%r64, %r121, 3;
	setp.lt.u32 	%p23, %r61, 4;
	@%p23 bra 	$L__BB0_47;
	mul.wide.u32 	%rd85, %r456, 4;
	add.s64 	%rd86, %rd81, %rd85;
	mov.b32 	%r239, 0;
	st.u32 	[%rd86], %r239;
	add.s64 	%rd87, %rd80, %rd85;
	st.u32 	[%rd87], %r239;
	st.u32 	[%rd86+4], %r239;
	st.u32 	[%rd87+4], %r239;
	st.u32 	[%rd86+8], %r239;
	st.u32 	[%rd87+8], %r239;
	st.u32 	[%rd86+12], %r239;
	st.u32 	[%rd87+12], %r239;
	add.s32 	%r456, %r456, 4;
$L__BB0_47:
	setp.eq.s32 	%p24, %r64, 0;
	@%p24 bra 	$L__BB0_52;
	setp.eq.s32 	%p25, %r64, 1;
	@%p25 bra 	$L__BB0_50;
	mul.wide.u32 	%rd88, %r456, 4;
	add.s64 	%rd89, %rd81, %rd88;
	mov.b32 	%r240, 0;
	st.u32 	[%rd89], %r240;
	add.s64 	%rd90, %rd80, %rd88;
	st.u32 	[%rd90], %r240;
	st.u32 	[%rd89+4], %r240;
	st.u32 	[%rd90+4], %r240;
	add.s32 	%r456, %r456, 2;
$L__BB0_50:
	and.b32  	%r241, %r121, 1;
	setp.eq.b32 	%p26, %r241, 1;
	not.pred 	%p27, %p26;
	@%p27 bra 	$L__BB0_52;
	mul.wide.u32 	%rd91, %r456, 4;
	add.s64 	%rd92, %rd81, %rd91;
	mov.b32 	%r242, 0;
	st.u32 	[%rd92], %r242;
	add.s64 	%rd93, %rd80, %rd91;
	st.u32 	[%rd93], %r242;
$L__BB0_52:
	mov.b32 	%r480, 0;
	min.s32 	%r308, %r122, %r121;
	setp.lt.s32 	%p38, %r308, 1;
	@%p38 bra 	$L__BB0_123;
	and.b32  	%r69, %r121, 7;
	and.b32  	%r70, %r121, 3;
	and.b32  	%r71, %r121, 2147483640;
	and.b32  	%r72, %r121, 1;
	and.b32  	%r73, %r121, 2147483644;
	neg.s32 	%r74, %r71;
	shl.b32 	%r75, %r122, 3;
	mul.wide.u32 	%rd7, %r122, 28;
	mul.wide.u32 	%rd8, %r122, 24;
	mul.wide.u32 	%rd9, %r122, 20;
	mul.wide.u32 	%rd10, %r122, 16;
	mul.wide.u32 	%rd11, %r122, 12;
	mul.wide.u32 	%rd12, %r122, 8;
	mul.wide.u32 	%rd13, %r122, 4;
	mov.b32 	%r459, 0;
	mov.u32 	%r480, %r459;
$L__BB0_54:
	setp.lt.u32 	%p39, %r121, 8;
	mul.wide.u32 	%rd118, %r459, 4;
	add.s64 	%rd119, %rd32, %rd118;
	ld.u32 	%r78, [%rd119];
	mov.b32 	%r477, 0;
	@%p39 bra 	$L__BB0_73;
	add.s64 	%rd176, %rd81, 16;
	add.s64 	%rd175, %rd80, 16;
	mov.u32 	%r461, %r78;
	mov.u32 	%r462, %r74;
$L__BB0_56:
	.pragma "nounroll";
	mul.wide.s32 	%rd120, %r461, 4;
	add.s64 	%rd18, %rd1, %rd120;
	ld.global.u32 	%r311, [%rd18];
	setp.lt.s32 	%p40, %r311, 1;
	@%p40 bra 	$L__BB0_58;
	ld.u32 	%r312, [%rd175+-16];
	add.s32 	%r313, %r312, -1;
	st.u32 	[%rd175+-16], %r313;
	ld.u32 	%r314, [%rd176+-16];
	add.s32 	%r315, %r314, 1;
	st.u32 	[%rd176+-16], %r315;
$L__BB0_58:
	add.s64 	%rd121, %rd18, %rd13;
	ld.global.u32 	%r316, [%rd121];
	setp.lt.s32 	%p41, %r316, 1;
	@%p41 bra 	$L__BB0_60;
	ld.u32 	%r317, [%rd175+-12];
	add.s32 	%r318, %r317, -1;
	st.u32 	[%rd175+-12], %r318;
	ld.u32 	%r319, [%rd176+-12];
	add.s32 	%r320, %r319, 1;
	st.u32 	[%rd176+-12], %r320;
$L__BB0_60:
	add.s64 	%rd122, %rd18, %rd12;
	ld.global.u32 	%r321, [%rd122];
	setp.lt.s32 	%p42, %r321, 1;
	@%p42 bra 	$L__BB0_62;
	ld.u32 	%r322, [%rd175+-8];
	add.s32 	%r323, %r322, -1;
	st.u32 	[%rd175+-8], %r323;
	ld.u32 	%r324, [%rd176+-8];
	add.s32 	%r325, %r324, 1;
	st.u32 	[%rd176+-8], %r325;
$L__BB0_62:
	add.s64 	%rd123, %rd18, %rd11;
	ld.global.u32 	%r326, [%rd123];
	setp.lt.s32 	%p43, %r326, 1;
	@%p43 bra 	$L__BB0_64;
	ld.u32 	%r327, [%rd175+-4];
	add.s32 	%r328, %r327, -1;
	st.u32 	[%rd175+-4], %r328;
	ld.u32 	%r329, [%rd176+-4];
	add.s32 	%r330, %r329, 1;
	st.u32 	[%rd176+-4], %r330;
$L__BB0_64:
	add.s64 	%rd124, %rd18, %rd10;
	ld.global.u32 	%r331, [%rd124];
	setp.lt.s32 	%p44, %r331, 1;
	@%p44 bra 	$L__BB0_66;
	ld.u32 	%r332, [%rd175];
	add.s32 	%r333, %r332, -1;
	st.u32 	[%rd175], %r333;
	ld.u32 	%r334, [%rd176];
	add.s32 	%r335, %r334, 1;
	st.u32 	[%rd176], %r335;
$L__BB0_66:
	add.s64 	%rd125, %rd18, %rd9;
	ld.global.u32 	%r336, [%rd125];
	setp.lt.s32 	%p45, %r336, 1;
	@%p45 bra 	$L__BB0_68;
	ld.u32 	%r337, [%rd175+4];
	add.s32 	%r338, %r337, -1;
	st.u32 	[%rd175+4], %r338;
	ld.u32 	%r339, [%rd176+4];
	add.s32 	%r340, %r339, 1;
	st.u32 	[%rd176+4], %r340;
$L__BB0_68:
	add.s64 	%rd126, %rd18, %rd8;
	ld.global.u32 	%r341, [%rd126];
	setp.lt.s32 	%p46, %r341, 1;
	@%p46 bra 	$L__BB0_70;
	ld.u32 	%r342, [%rd175+8];
	add.s32 	%r343, %r342, -1;
	st.u32 	[%rd175+8], %r343;
	ld.u32 	%r344, [%rd176+8];
	add.s32 	%r345, %r344, 1;
	st.u32 	[%rd176+8], %r345;
$L__BB0_70:
	add.s64 	%rd127, %rd18, %rd7;
	ld.global.u32 	%r346, [%rd127];
	setp.lt.s32 	%p47, %r346, 1;
	@%p47 bra 	$L__BB0_72;
	ld.u32 	%r347, [%rd175+12];
	add.s32 	%r348, %r347, -1;
	st.u32 	[%rd175+12], %r348;
	ld.u32 	%r349, [%rd176+12];
	add.s32 	%r350, %r349, 1;
	st.u32 	[%rd176+12], %r350;
$L__BB0_72:
	add.s32 	%r462, %r462, 8;
	add.s32 	%r461, %r461, %r75;
	add.s64 	%rd176, %rd176, 32;
	add.s64 	%rd175, %rd175, 32;
	setp.eq.s32 	%p48, %r462, 0;
	mov.u32 	%r477, %r71;
	@%p48 bra 	$L__BB0_73;
	bra.uni 	$L__BB0_56;
$L__BB0_73:
	setp.eq.s32 	%p49, %r69, 0;
	@%p49 bra 	$L__BB0_94;
	add.s32 	%r351, %r69, -1;
	setp.lt.u32 	%p50, %r351, 3;
	@%p50 bra 	$L__BB0_84;
	mad.lo.s32 	%r352, %r477, %r122, %r78;
	mul.wide.s32 	%rd128, %r352, 4;
	add.s64 	%rd25, %rd1, %rd128;
	ld.global.u32 	%r353, [%rd25];
	setp.lt.s32 	%p51, %r353, 1;
	@%p51 bra 	$L__BB0_77;
	mul.wide.u32 	%rd129, %r477, 4;
	add.s64 	%rd130, %rd80, %rd129;
	ld.u32 	%r354, [%rd130];
	add.s32 	%r355, %r354, -1;
	st.u32 	[%rd130], %r355;
	add.s64 	%rd131, %rd81, %rd129;
	ld.u32 	%r356, [%rd131];
	add.s32 	%r357, %r356, 1;
	st.u32 	[%rd131], %r357;
$L__BB0_77:
	add.s64 	%rd26, %rd25, %rd13;
	ld.global.u32 	%r358, [%rd26];
	setp.lt.s32 	%p52, %r358, 1;
	@%p52 bra 	$L__BB0_79;
	mul.wide.u32 	%rd132, %r477, 4;
	add.s64 	%rd133, %rd80, %rd132;
	ld.u32 	%r359, [%rd133+4];
	add.s32 	%r360, %r359, -1;
	st.u32 	[%rd133+4], %r360;
	add.s64 	%rd134, %rd81, %rd132;
	ld.u32 	%r361, [%rd134+4];
	add.s32 	%r362, %r361, 1;
	st.u32 	[%rd134+4], %r362;
$L__BB0_79:
	add.s64 	%rd27, %rd26, %rd13;
	ld.global.u32 	%r363, [%rd27];
	setp.lt.s32 	%p53, %r363, 1;
	@%p53 bra 	$L__BB0_81;
	mul.wide.u32 	%rd135, %r477, 4;
	add.s64 	%rd136, %rd80, %rd135;
	ld.u32 	%r364, [%rd136+8];
	add.s32 	%r365, %r364, -1;
	st.u32 	[%rd136+8], %r365;
	add.s64 	%rd137, %rd81, %rd135;
	ld.u32 	%r366, [%rd137+8];
	add.s32 	%r367, %r366, 1;
	st.u32 	[%rd137+8], %r367;
$L__BB0_81:
	add.s64 	%rd138, %rd27, %rd13;
	ld.global.u32 	%r368, [%rd138];
	setp.lt.s32 	%p54, %r368, 1;
	@%p54 bra 	$L__BB0_83;
	mul.wide.u32 	%rd139, %r477, 4;
	add.s64 	%rd140, %rd80, %rd139;
	ld.u32 	%r369, [%rd140+12];
	add.s32 	%r370, %r369, -1;
	st.u32 	[%rd140+12], %r370;
	add.s64 	%rd141, %rd81, %rd139;
	ld.u32 	%r371, [%rd141+12];
	add.s32 	%r372, %r371, 1;
	st.u32 	[%rd141+12], %r372;
$L__BB0_83:
	add.s32 	%r477, %r477, 4;
$L__BB0_84:
	setp.eq.s32 	%p55, %r70, 0;
	@%p55 bra 	$L__BB0_94;
	setp.eq.s32 	%p56, %r70, 1;
	@%p56 bra 	$L__BB0_91;
	mad.lo.s32 	%r373, %r477, %r122, %r78;
	mul.wide.s32 	%rd142, %r373, 4;
	add.s64 	%rd28, %rd1, %rd142;
	ld.global.u32 	%r374, [%rd28];
	setp.lt.s32 	%p57, %r374, 1;
	@%p57 bra 	$L__BB0_88;
	mul.wide.u32 	%rd143, %r477, 4;
	add.s64 	%rd144, %rd80, %rd143;
	ld.u32 	%r375, [%rd144];
	add.s32 	%r376, %r375, -1;
	st.u32 	[%rd144], %r376;
	add.s64 	%rd145, %rd81, %rd143;
	ld.u32 	%r377, [%rd145];
	add.s32 	%r378, %r377, 1;
	st.u32 	[%rd145], %r378;
$L__BB0_88:
	add.s64 	%rd146, %rd28, %rd13;
	ld.global.u32 	%r379, [%rd146];
	setp.lt.s32 	%p58, %r379, 1;
	@%p58 bra 	$L__BB0_90;
	mul.wide.u32 	%rd147, %r477, 4;
	add.s64 	%rd148, %rd80, %rd147;
	ld.u32 	%r380, [%rd148+4];
	add.s32 	%r381, %r380, -1;
	st.u32 	[%rd148+4], %r381;
	add.s64 	%rd149, %rd81, %rd147;
	ld.u32 	%r382, [%rd149+4];
	add.s32 	%r383, %r382, 1;
	st.u32 	[%rd149+4], %r383;
$L__BB0_90:
	add.s32 	%r477, %r477, 2;
$L__BB0_91:
	setp.eq.s32 	%p59, %r72, 0;
	@%p59 bra 	$L__BB0_94;
	mad.lo.s32 	%r384, %r477, %r122, %r78;
	mul.wide.s32 	%rd150, %r384, 4;
	add.s64 	%rd151, %rd1, %rd150;
	ld.global.u32 	%r385, [%rd151];
	setp.lt.s32 	%p60, %r385, 1;
	@%p60 bra 	$L__BB0_94;
	mul.wide.u32 	%rd152, %r477, 4;
	add.s64 	%rd153, %rd80, %rd152;
	ld.u32 	%r386, [%rd153];
	add.s32 	%r387, %r386, -1;
	st.u32 	[%rd153], %r387;
	add.s64 	%rd154, %rd81, %rd152;
	ld.u32 	%r388, [%rd154];
	add.s32 	%r389, %r388, 1;
	st.u32 	[%rd154], %r389;
$L__BB0_94:
	setp.lt.u32 	%p61, %r121, 4;
	mov.b32 	%r470, 0;
	mov.u32 	%r475, %r470;
	@%p61 bra 	$L__BB0_109;
	mov.b32 	%r463, 0;
	mov.u32 	%r475, %r463;
$L__BB0_96:
	mul.wide.u32 	%rd155, %r463, 4;
	add.s64 	%rd21, %rd81, %rd155;
	ld.u32 	%r393, [%rd21];
	setp.lt.s32 	%p62, %r393, 1;
	add.s64 	%rd22, %rd80, %rd155;
	@%p62 bra 	$L__BB0_98;
	ld.u32 	%r395, [%rd22];
	setp.gt.s32 	%p63, %r395, 0;
	mov.b32 	%r465, 1;
	@%p63 bra 	$L__BB0_99;
$L__BB0_98:
	mad.lo.s32 	%r396, %r463, %r122, %r78;
	mul.wide.s32 	%rd156, %r396, 4;
	add.s64 	%rd157, %rd1, %rd156;
	ld.global.u32 	%r397, [%rd157];
	setp.gt.s32 	%p64, %r397, 0;
	selp.u32 	%r465, 1, 0, %p64;
$L__BB0_99:
	add.s32 	%r87, %r465, %r475;
	ld.u32 	%r398, [%rd21+4];
	setp.lt.s32 	%p65, %r398, 1;
	@%p65 bra 	$L__BB0_101;
	ld.u32 	%r400, [%rd22+4];
	setp.gt.s32 	%p66, %r400, 0;
	mov.b32 	%r466, 1;
	@%p66 bra 	$L__BB0_102;
$L__BB0_101:
	mad.lo.s32 	%r401, %r122, %r463, %r122;
	add.s32 	%r402, %r401, %r78;
	mul.wide.s32 	%rd158, %r402, 4;
	add.s64 	%rd159, %rd1, %rd158;
	ld.global.u32 	%r403, [%rd159];
	setp.gt.s32 	%p67, %r403, 0;
	selp.u32 	%r466, 1, 0, %p67;
$L__BB0_102:
	add.s32 	%r90, %r466, %r87;
	ld.u32 	%r404, [%rd21+8];
	setp.lt.s32 	%p68, %r404, 1;
	@%p68 bra 	$L__BB0_104;
	ld.u32 	%r406, [%rd22+8];
	setp.gt.s32 	%p69, %r406, 0;
	mov.b32 	%r467, 1;
	@%p69 bra 	$L__BB0_105;
$L__BB0_104:
	add.s32 	%r407, %r463, 2;
	mad.lo.s32 	%r408, %r407, %r122, %r78;
	mul.wide.s32 	%rd160, %r408, 4;
	add.s64 	%rd161, %rd1, %rd160;
	ld.global.u32 	%r409, [%rd161];
	setp.gt.s32 	%p70, %r409, 0;
	selp.u32 	%r467, 1, 0, %p70;
$L__BB0_105:
	add.s32 	%r93, %r467, %r90;
	ld.u32 	%r410, [%rd21+12];
	setp.lt.s32 	%p71, %r410, 1;
	@%p71 bra 	$L__BB0_107;
	ld.u32 	%r412, [%rd22+12];
	setp.gt.s32 	%p72, %r412, 0;
	mov.b32 	%r468, 1;
	@%p72 bra 	$L__BB0_108;
$L__BB0_107:
	add.s32 	%r413, %r463, 3;
	mad.lo.s32 	%r414, %r413, %r122, %r78;
	mul.wide.s32 	%rd162, %r414, 4;
	add.s64 	%rd163, %rd1, %rd162;
	ld.global.u32 	%r415, [%rd163];
	setp.gt.s32 	%p73, %r415, 0;
	selp.u32 	%r468, 1, 0, %p73;
$L__BB0_108:
	add.s32 	%r475, %r468, %r93;
	add.s32 	%r463, %r463, 4;
	setp.ne.s32 	%p74, %r463, %r73;
	mov.u32 	%r470, %r73;
	@%p74 bra 	$L__BB0_96;
$L__BB0_109:
	setp.eq.s32 	%p75, %r70, 0;
	@%p75 bra 	$L__BB0_122;
	mul.wide.u32 	%rd164, %r470, 4;
	add.s64 	%rd23, %rd81, %rd164;
	ld.u32 	%r416, [%rd23];
	setp.lt.s32 	%p76, %r416, 1;
	add.s64 	%rd24, %rd80, %rd164;
	@%p76 bra 	$L__BB0_112;
	ld.u32 	%r418, [%rd24];
	setp.gt.s32 	%p77, %r418, 0;
	mov.b32 	%r472, 1;
	@%p77 bra 	$L__BB0_113;
$L__BB0_112:
	mad.lo.s32 	%r419, %r470, %r122, %r78;
	mul.wide.s32 	%rd165, %r419, 4;
	add.s64 	%rd166, %rd1, %rd165;
	ld.global.u32 	%r420, [%rd166];
	setp.gt.s32 	%p78, %r420, 0;
	selp.u32 	%r472, 1, 0, %p78;
$L__BB0_113:
	setp.eq.s32 	%p79, %r70, 1;
	add.s32 	%r475, %r472, %r475;
	@%p79 bra 	$L__BB0_122;
	ld.u32 	%r421, [%rd23+4];
	setp.lt.s32 	%p80, %r421, 1;
	@%p80 bra 	$L__BB0_116;
	ld.u32 	%r423, [%rd24+4];
	setp.gt.s32 	%p81, %r423, 0;
	mov.b32 	%r473, 1;
	@%p81 bra 	$L__BB0_117;
$L__BB0_116:
	mad.lo.s32 	%r424, %r122, %r470, %r122;
	add.s32 	%r425, %r424, %r78;
	mul.wide.s32 	%rd167, %r425, 4;
	add.s64 	%rd168, %rd1, %rd167;
	ld.global.u32 	%r426, [%rd168];
	setp.gt.s32 	%p82, %r426, 0;
	selp.u32 	%r473, 1, 0, %p82;
$L__BB0_117:
	setp.eq.s32 	%p83, %r70, 2;
	add.s32 	%r475, %r473, %r475;
	@%p83 bra 	$L__BB0_122;
	ld.u32 	%r427, [%rd23+8];
	setp.lt.s32 	%p84, %r427, 1;
	@%p84 bra 	$L__BB0_120;
	ld.u32 	%r429, [%rd24+8];
	setp.gt.s32 	%p85, %r429, 0;
	mov.b32 	%r474, 1;
	@%p85 bra 	$L__BB0_121;
$L__BB0_120:
	add.s32 	%r430, %r470, 2;
	mad.lo.s32 	%r431, %r430, %r122, %r78;
	mul.wide.s32 	%rd169, %r431, 4;
	add.s64 	%rd170, %rd1, %rd169;
	ld.global.u32 	%r432, [%rd170];
	setp.gt.s32 	%p86, %r432, 0;
	selp.u32 	%r474, 1, 0, %p86;
$L__BB0_121:
	add.s32 	%r475, %r474, %r475;
$L__BB0_122:
	max.s32 	%r480, %r475, %r480;
	add.s32 	%r459, %r459, 1;
	setp.eq.s32 	%p87, %r459, %r122;
	@%p87 bra 	$L__BB0_123;
	bra.uni 	$L__BB0_54;
$L__BB0_123:
	ld.param.u64 	%rd174, [_Z26calculateMaximumOpenStacksPiS_ii_param_0];
	cvta.to.global.u64 	%rd171, %rd174;
	{ // callseq 3, 0
	.param .b64 param0;
	st.param.b64 	[param0], %rd80;
	call.uni 
	free, 
	(
	param0
	);
	} // callseq 3
	{ // callseq 4, 0
	.param .b64 param0;
	st.param.b64 	[param0], %rd81;
	call.uni 
	free, 
	(
	param0
	);
	} // callseq 4
	mul.wide.u32 	%rd172, %r1, 4;
	add.s64 	%rd173, %rd171, %rd172;
	st.global.u32 	[%rd173], %r480;
	{ // callseq 5, 0
	.param .b64 param0;
	st.param.b64 	[param0], %rd32;
	call.uni 
	free, 
	(
	param0
	);
	} // callseq 5
	ret;

}


// ===== COMPILED SASS (sm_100) =====

	.target	sm_100

	.elftype	@"ET_EXEC"


//--------------------- .note.nv.tkinfo           --------------------------
	.section	.note.nv.tkinfo,"",@"SHT_NOTE"
	.sectionflags	@"SHF_NOTE_NV_TKINFO"
	.tkinfo
        /*0018*/ 	.word	0x00000002
        /*0030*/ 	.string	""
        /*0030*/ 	.string	"ptxas"
        /*0030*/ 	.string	"Cuda compilation tools, release 13.0, V13.0.88"
        /*0030*/ 	.string	"Build cuda_13.0.r13.0/compiler.36424714_0"
        /*0030*/ 	.string	"-arch sm_100 -m 64 "



//--------------------- .note.nv.cuinfo           --------------------------
	.section	.note.nv.cuinfo,"",@"SHT_NOTE"
	.sectionflags	@"SHF_NOTE_NV_CUINFO"
        /*0018*/ 	.short	0x0002
        /*001a*/ 	.short	0x0064
        /*001c*/ 	.short	0x0082
	.zero		2


//--------------------- .nv.info                  --------------------------
	.section	.nv.info,"",@"SHT_CUDA_INFO"
	.align	4


	//----- nvinfo : EIATTR_REGCOUNT
	.align		4
        /*0000*/ 	.byte	0x04, 0x2f
        /*0002*/ 	.short	(.L_1 - .L_0)
	.align		4
.L_0:
        /*0004*/ 	.word	index@(_Z26calculateMaximumOpenStacksPiS_ii)
        /*0008*/ 	.word	0x00000026


	//----- nvinfo : EIATTR_FRAME_SIZE
	.align		4
.L_1:
        /*000c*/ 	.byte	0x04, 0x11
        /*000e*/ 	.short	(.L_3 - .L_2)
	.align		4
.L_2:
        /*0010*/ 	.word	index@(_Z26calculateMaximumOpenStacksPiS_ii)
        /*0014*/ 	.word	0x00000000


	//----- nvinfo : EIATTR_MIN_STACK_SIZE
	.align		4
.L_3:
        /*0018*/ 	.byte	0x04, 0x12
        /*001a*/ 	.short	(.L_5 - .L_4)
	.align		4
.L_4:
        /*001c*/ 	.word	index@(_Z26calculateMaximumOpenStacksPiS_ii)
        /*0020*/ 	.word	0x00000000
.L_5:


//--------------------- .nv.compat                --------------------------
	.section	.nv.compat,"",@"SHT_CUDA_COMPAT_INFO"
	.align	4
        /*0000*/ 	.byte	0x02, 0x09, 0x00, 0x00, 0x02, 0x02, 0x01, 0x00, 0x02, 0x05, 0x05, 0x00, 0x03, 0x07, 0x01, 0x01
        /*0010*/ 	.byte	0x02, 0x03, 0x00, 0x00, 0x02, 0x06, 0x01, 0x00, 0x04, 0x0b, 0x08, 0x00, 0x09, 0x00, 0x00, 0x00
        /*0020*/ 	.byte	0x00, 0x00, 0x00, 0x00


//--------------------- .nv.info._Z26calculateMaximumOpenStacksPiS_ii --------------------------
	.section	.nv.info._Z26calculateMaximumOpenStacksPiS_ii,"",@"SHT_CUDA_INFO"
	.sectionflags	@""
	.align	4


	//----- nvinfo : EIATTR_CUDA_API_VERSION
	.align		4
        /*0000*/ 	.byte	0x04, 0x37
        /*0002*/ 	.short	(.L_7 - .L_6)
.L_6:
        /*0004*/ 	.word	0x00000082


	//----- nvinfo : EIATTR_KPARAM_INFO
	.align		4
.L_7:
        /*0008*/ 	.byte	0x04, 0x17
        /*000a*/ 	.short	(.L_9 - .L_8)
.L_8:
        /*000c*/ 	.word	0x00000000
        /*0010*/ 	.short	0x0003
        /*0012*/ 	.short	0x0014
        /*0014*/ 	.byte	0x00, 0xf0, 0x11, 0x00


	//----- nvinfo : EIATTR_KPARAM_INFO
	.align		4
.L_9:
        /*0018*/ 	.byte	0x04, 0x17
        /*001a*/ 	.short	(.L_11 - .L_10)
.L_10:
        /*001c*/ 	.word	0x00000000
        /*0020*/ 	.short	0x0002
        /*0022*/ 	.short	0x0010
        /*0024*/ 	.byte	0x00, 0xf0, 0x11, 0x00


	//----- nvinfo : EIATTR_KPARAM_INFO
	.align		4
.L_11:
        /*0028*/ 	.byte	0x04, 0x17
        /*002a*/ 	.short	(.L_13 - .L_12)
.L_12:
        /*002c*/ 	.word	0x00000000
        /*0030*/ 	.short	0x0001
        /*0032*/ 	.short	0x0008
        /*0034*/ 	.byte	0x00, 0xf5, 0x21, 0x00


	//----- nvinfo : EIATTR_KPARAM_INFO
	.align		4
.L_13:
        /*0038*/ 	.byte	0x04, 0x17
        /*003a*/ 	.short	(.L_15 - .L_14)
.L_14:
        /*003c*/ 	.word	0x00000000
        /*0040*/ 	.short	0x0000
        /*0042*/ 	.short	0x0000
        /*0044*/ 	.byte	0x00, 0xf5, 0x21, 0x00


	//----- nvinfo : EIATTR_SPARSE_MMA_MASK
	.align		4
.L_15:
        /*0048*/ 	.byte	0x03, 0x50
        /*004a*/ 	.short	0x0000


	//----- nvinfo : EIATTR_MAXREG_COUNT
	.align		4
        /*004c*/ 	.byte	0x03, 0x1b
        /*004e*/ 	.short	0x00ff


	//----- nvinfo : EIATTR_EXTERNS
	.align		4
        /*0050*/ 	.byte	0x04, 0x0f
        /*0052*/ 	.short	(.L_17 - .L_16)


	//   ....[0]....
	.align		4
.L_16:
        /*0054*/ 	.word	index@(malloc)


	//   ....[1]....
	.align		4
        /*0058*/ 	.word	index@(free)


	//----- nvinfo : EIATTR_MERCURY_ISA_VERSION
	.align		4
.L_17:
        /*005c*/ 	.byte	0x03, 0x5f
        /*005e*/ 	.short	0x0101


	//----- nvinfo : EIATTR_VRC_CTA_INIT_COUNT
	.align		4
        /*0060*/ 	.byte	0x02, 0x4a
	.zero		1
	.zero		1


	//----- nvinfo : EIATTR_SYSCALL_OFFSETS
	.align		4
        /*0064*/ 	.byte	0x04, 0x46
        /*0066*/ 	.short	(.L_19 - .L_18)


	//   ....[0]....
.L_18:
        /*0068*/ 	.word	0x000000b0


	//   ....[1]....
        /*006c*/ 	.word	0x00002bb0


	//   ....[2]....
        /*0070*/ 	.word	0x00002c20


	//   ....[3]....
        /*0074*/ 	.word	0x00006a40


	//   ....[4]....
        /*0078*/ 	.word	0x00006a90


	//   ....[5]....
        /*007c*/ 	.word	0x00006b30


	//----- nvinfo : EIATTR_EXIT_INSTR_OFFSETS
	.align		4
.L_19:
        /*0080*/ 	.byte	0x04, 0x1c
        /*0082*/ 	.short	(.L_21 - .L_20)


	//   ....[0]....
.L_20:
        /*0084*/ 	.word	0x00006b40


	//----- nvinfo : EIATTR_CRS_STACK_SIZE
	.align		4
.L_21:
        /*0088*/ 	.byte	0x04, 0x1e
        /*008a*/ 	.short	(.L_23 - .L_22)
.L_22:
        /*008c*/ 	.word	0x00000000


	//----- nvinfo : EIATTR_CBANK_PARAM_SIZE
	.align		4
.L_23:
        /*0090*/ 	.byte	0x03, 0x19
        /*0092*/ 	.short	0x0018


	//----- nvinfo : EIATTR_PARAM_CBANK
	.align		4
        /*0094*/ 	.byte	0x04, 0x0a
        /*0096*/ 	.short	(.L_25 - .L_24)
	.align		4
.L_24:
        /*0098*/ 	.word	index@(.nv.constant0._Z26calculateMaximumOpenStacksPiS_ii)
        /*009c*/ 	.short	0x0380
        /*009e*/ 	.short	0x0018


	//----- nvinfo : EIATTR_SW_WAR
	.align		4
.L_25:
        /*00a0*/ 	.byte	0x04, 0x36
        /*00a2*/ 	.short	(.L_27 - .L_26)
.L_26:
        /*00a4*/ 	.word	0x00000008
.L_27:


//--------------------- .nv.callgraph             --------------------------
	.section	.nv.callgraph,"",@"SHT_CUDA_CALLGRAPH"
	.align	4
	.sectionentsize	8
	.align		4
        /*0000*/ 	.word	0x00000000
	.align		4
        /*0004*/ 	.word	0xffffffff
	.align		4
        /*0008*/ 	.word	index@(_Z26calculateMaximumOpenStacksPiS_ii)
	.align		4
        /*000c*/ 	.word	index@(free)
	.align		4
        /*0010*/ 	.word	index@(_Z26calculateMaximumOpenStacksPiS_ii)
	.align		4
        /*0014*/ 	.word	index@(malloc)
	.align		4
        /*0018*/ 	.word	0x00000000
	.align		4
        /*001c*/ 	.word	0xfffffffe
	.align		4
        /*0020*/ 	.word	0x00000000
	.align		4
        /*0024*/ 	.word	0xfffffffd
	.align		4
        /*0028*/ 	.word	0x00000000
	.align		4
        /*002c*/ 	.word	0xfffffffc


//--------------------- .nv.constant4             --------------------------
	.section	.nv.constant4,"a",@progbits
	.align	8
	.align		8
.nv.constant4:
        /*0000*/ 	.dword	malloc
	.align		8
        /*0008*/ 	.dword	free


//--------------------- .text._Z26calculateMaximumOpenStacksPiS_ii --------------------------
	.section	.text._Z26calculateMaximumOpenStacksPiS_ii,"ax",@progbits
	.align	128
        .global         _Z26calculateMaximumOpenStacksPiS_ii
        .type           _Z26calculateMaximumOpenStacksPiS_ii,@function
        .size           _Z26calculateMaximumOpenStacksPiS_ii,(.L_x_83 - _Z26calculateMaximumOpenStacksPiS_ii)
        .other          _Z26calculateMaximumOpenStacksPiS_ii,@"STO_CUDA_ENTRY STV_DEFAULT"
_Z26calculateMaximumOpenStacksPiS_ii:
.text._Z26calculateMaximumOpenStacksPiS_ii:
[----:B------:R-:W0:Y:S01]  /*0000*/  LDC R1, c[0x0][0x37c] ;  /* 0x0000df00ff017b82 */ /* 0x000e220000000800 */
[----:B------:R-:W1:Y:S01]  /*0010*/  LDCU UR4, c[0x0][0x394] ;  /* 0x00007280ff0477ac */ /* 0x000e620008000800 */
[----:B------:R-:W-:-:S06]  /*0020*/  MOV R0, 0x0 ;  /* 0x0000000000007802 */ /* 0x000fcc0000000f00 */
[----:B------:R2:W3:Y:S01]  /*0030*/  LDC.64 R2, c[0x4][R0] ;  /* 0x0100000000027b82 */ /* 0x0004e20000000a00 */
[----:B-1----:R-:W-:-:S06]  /*0040*/  UIMAD.WIDE UR4, UR4, 0x4, URZ ;  /* 0x00000004040478a5 */ /* 0x002fcc000f8e02ff */
[----:B------:R-:W-:Y:S02]  /*0050*/  IMAD.U32 R7, RZ, RZ, UR5 ;  /* 0x00000005ff077e24 */ /* 0x000fe4000f8e00ff */
[----:B------:R-:W-:Y:S02]  /*0060*/  IMAD.U32 R5, RZ, RZ, UR5 ;  /* 0x00000005ff057e24 */ /* 0x000fe4000f8e00ff */
[----:B------:R-:W-:Y:S02]  /*0070*/  IMAD.U32 R4, RZ, RZ, UR4 ;  /* 0x00000004ff047e24 */ /* 0x000fe4000f8e00ff */
[----:B------:R-:W-:Y:S02]  /*0080*/  IMAD.U32 R6, RZ, RZ, UR4 ;  /* 0x00000004ff067e24 */ /* 0x000fe4000f8e00ff */
[----:B--2---:R-:W-:-:S07]  /*0090*/  IMAD.MOV.U32 R5, RZ, RZ, R7 ;  /* 0x000000ffff057224 */ /* 0x004fce00078e0007 */
[----:B------:R-:W-:-:S07]  /*00a0*/  LEPC R20, `(.L_x_0) ;  /* 0x000000001014794e */ /* 0x000fce0000000000 */
[----:B0--3--:R-:W-:Y:S05]  /*00b0*/  CALL.ABS.NOINC R2 ;  /* 0x0000000002007343 */ /* 0x009fea0003c00000 */
.L_x_0:
[----:B------:R-:W0:Y:S01]  /*00c0*/  LDC R0, c[0x0][0x394] ;  /* 0x0000e500ff007b82 */ /* 0x000e220000000800 */
[----:B------:R-:W1:Y:S01]  /*00d0*/  S2R R26, SR_CTAID.X ;  /* 0x00000000001a7919 */ /* 0x000e620000002500 */
[----:B------:R-:W-:Y:S02]  /*00e0*/  IMAD.MOV.U32 R16, RZ, RZ, R4 ;  /* 0x000000ffff107224 */ /* 0x000fe400078e0004 */
[----:B------:R-:W-:-:S04]  /*00f0*/  IMAD.MOV.U32 R17, RZ, RZ, R5 ;  /* 0x000000ffff117224 */ /* 0x000fc800078e0005 */
[----:B------:R-:W2:Y:S01]  /*0100*/  LDC.64 R18, c[0x0][0x358] ;  /* 0x0000d600ff127b82 */ /* 0x000ea20000000a00 */
[----:B0-----:R-:W-:-:S13]  /*0110*/  ISETP.GE.AND P0, PT, R0, 0x1, PT ;  /* 0x000000010000780c */ /* 0x001fda0003f06270 */
[----:B-12---:R-:W-:Y:S05]  /*0120*/  @!P0 BRA `(.L_x_1) ;  /* 0x0000002800848947 */ /* 0x006fea0003800000 */
[C---:B------:R-:W-:Y:S01]  /*0130*/  VIADD R4, R0.reuse, 0xffffffff ;  /* 0xffffffff00047836 */ /* 0x040fe20000000000 */
[----:B------:R-:W-:Y:S01]  /*0140*/  LOP3.LUT R6, R0, 0xf, RZ, 0xc0, !PT ;  /* 0x0000000f00067812 */ /* 0x000fe200078ec0ff */
[----:B------:R-:W-:-:S03]  /*0150*/  IMAD.MOV.U32 R5, RZ, RZ, RZ ;  /* 0x000000ffff057224 */ /* 0x000fc600078e00ff */
[----:B------:R-:W-:Y:S02]  /*0160*/  ISETP.GE.U32.AND P0, PT, R4, 0xf, PT ;  /* 0x0000000f0400780c */ /* 0x000fe40003f06070 */
[----:B------:R-:W-:-:S11]  /*0170*/  ISETP.NE.AND P1, PT, R6, RZ, PT ;  /* 0x000000ff0600720c */ /* 0x000fd60003f25270 */
[----:B------:R-:W-:Y:S05]  /*0180*/  @!P0 BRA `(.L_x_2) ;  /* 0x0000000000dc8947 */ /* 0x000fea0003800000 */
[----:B------:R-:W-:Y:S01]  /*0190*/  BSSY.RECONVERGENT B0, `(.L_x_2) ;  /* 0x0000036000007945 */ /* 0x000fe20003800200 */
[----:B------:R-:W-:Y:S01]  /*01a0*/  LOP3.LUT R5, R0, 0x7ffffff0, RZ, 0xc0, !PT ;  /* 0x7ffffff000057812 */ /* 0x000fe200078ec0ff */
[----:B------:R-:W-:-:S07]  /*01b0*/  IMAD.MOV.U32 R7, RZ, RZ, RZ ;  /* 0x000000ffff077224 */ /* 0x000fce00078e00ff */
.L_x_3:
[C---:B------:R-:W-:Y:S01]  /*01c0*/  R2UR UR4, R18.reuse ;  /* 0x00000000120472ca */ /* 0x040fe200000e0000 */
[----:B-1----:R-:W-:Y:S01]  /*01d0*/  VIADD R9, R7, 0x1 ;  /* 0x0000000107097836 */ /* 0x002fe20000000000 */
[----:B------:R-:W-:Y:S01]  /*01e0*/  R2UR UR5, R19 ;  /* 0x00000000130572ca */ /* 0x000fe200000e0000 */
[----:B------:R-:W-:Y:S01]  /*01f0*/  IMAD.WIDE.U32 R2, R7, 0x4, R16 ;  /* 0x0000000407027825 */ /* 0x000fe200078e0010 */
[C---:B------:R-:W-:Y:S02]  /*0200*/  R2UR UR6, R18.reuse ;  /* 0x00000000120672ca */ /* 0x040fe400000e0000 */
[----:B------:R-:W-:Y:S01]  /*0210*/  R2UR UR7, R19 ;  /* 0x00000000130772ca */ /* 0x000fe200000e0000 */
[C---:B------:R-:W-:Y:S01]  /*0220*/  VIADD R11, R7.reuse, 0x2 ;  /* 0x00000002070b7836 */ /* 0x040fe20000000000 */
[C---:B------:R-:W-:Y:S01]  /*0230*/  R2UR UR8, R18.reuse ;  /* 0x00000000120872ca */ /* 0x040fe200000e0000 */
[----:B------:R-:W-:Y:S01]  /*0240*/  VIADD R13, R7, 0x3 ;  /* 0x00000003070d7836 */ /* 0x000fe20000000000 */
        /* <DEDUP_REMOVED lines=9> */
[----:B------:R0:W-:Y:S01]  /*02e0*/  ST.E desc[UR4][R2.64+0x4], R9 ;  /* 0x0000040902007985 */ /* 0x0001e2000c101904 */
[C---:B------:R-:W-:Y:S01]  /*02f0*/  R2UR UR14, R18.reuse ;  /* 0x00000000120e72ca */ /* 0x040fe200000e0000 */
[----:B------:R-:W-:Y:S01]  /*0300*/  VIADD R27, R7, 0x8 ;  /* 0x00000008071b7836 */ /* 0x000fe20000000000 */
[----:B------:R-:W-:Y:S01]  /*0310*/  R2UR UR15, R19 ;  /* 0x00000000130f72ca */ /* 0x000fe200000e0000 */
[----:B------:R1:W-:Y:S01]  /*0320*/  ST.E desc[UR6][R2.64+0x8], R11 ;  /* 0x0000080b02007985 */ /* 0x0003e2000c101906 */
[----:B------:R-:W-:-:S02]  /*0330*/  R2UR UR16, R18 ;  /* 0x00000000121072ca */ /* 0x000fc400000e0000 */
[C---:B------:R-:W-:Y:S01]  /*0340*/  R2UR UR17, R19.reuse ;  /* 0x00000000131172ca */ /* 0x040fe200000e0000 */
[----:B------:R2:W-:Y:S01]  /*0350*/  ST.E desc[UR8][R2.64+0xc], R13 ;  /* 0x00000c0d02007985 */ /* 0x0005e2000c101908 */
[----:B------:R-:W-:Y:S02]  /*0360*/  R2UR UR18, R18 ;  /* 0x00000000121272ca */ /* 0x000fe400000e0000 */
[----:B------:R-:W-:Y:S01]  /*0370*/  R2UR UR19, R19 ;  /* 0x00000000131372ca */ /* 0x000fe200000e0000 */
[----:B------:R3:W-:Y:S01]  /*0380*/  ST.E desc[UR10][R2.64+0x10], R15 ;  /* 0x0000100f02007985 */ /* 0x0007e2000c10190a */
[----:B0-----:R-:W-:-:S03]  /*0390*/  VIADD R9, R7, 0x9 ;  /* 0x0000000907097836 */ /* 0x001fc60000000000 */
[----:B------:R0:W-:Y:S01]  /*03a0*/  ST.E desc[UR12][R2.64+0x14], R21 ;  /* 0x0000141502007985 */ /* 0x0001e2000c10190c */
[----:B-1----:R-:W-:-:S03]  /*03b0*/  VIADD R11, R7, 0xa ;  /* 0x0000000a070b7836 */ /* 0x002fc60000000000 */
[----:B------:R1:W-:Y:S01]  /*03c0*/  ST.E desc[UR14][R2.64+0x18], R23 ;  /* 0x0000181702007985 */ /* 0x0003e2000c10190e */
[----:B--2---:R-:W-:-:S03]  /*03d0*/  VIADD R13, R7, 0xb ;  /* 0x0000000b070d7836 */ /* 0x004fc60000000000 */
[----:B------:R2:W-:Y:S01]  /*03e0*/  ST.E desc[UR16][R2.64+0x1c], R25 ;  /* 0x00001c1902007985 */ /* 0x0005e2000c101910 */
[C---:B---3--:R-:W-:Y:S02]  /*03f0*/  VIADD R15, R7.reuse, 0xc ;  /* 0x0000000c070f7836 */ /* 0x048fe40000000000 */
[C---:B0-----:R-:W-:Y:S01]  /*0400*/  VIADD R21, R7.reuse, 0xd ;  /* 0x0000000d07157836 */ /* 0x041fe20000000000 */
[----:B------:R0:W-:Y:S01]  /*0410*/  ST.E desc[UR4][R2.64], R7 ;  /* 0x0000000702007985 */ /* 0x0001e2000c101904 */
[----:B-1----:R-:W-:-:S03]  /*0420*/  VIADD R23, R7, 0xe ;  /* 0x0000000e07177836 */ /* 0x002fc60000000000 */
[----:B------:R1:W-:Y:S01]  /*0430*/  ST.E desc[UR18][R2.64+0x20], R27 ;  /* 0x0000201b02007985 */ /* 0x0003e2000c101912 */
[----:B--2---:R-:W-:-:S03]  /*0440*/  VIADD R25, R7, 0xf ;  /* 0x0000000f07197836 */ /* 0x004fc60000000000 */
[----:B------:R1:W-:Y:S01]  /*0450*/  ST.E desc[UR6][R2.64+0x24], R9 ;  /* 0x0000240902007985 */ /* 0x0003e2000c101906 */
[----:B0-----:R-:W-:-:S03]  /*0460*/  VIADD R7, R7, 0x10 ;  /* 0x0000001007077836 */ /* 0x001fc60000000000 */
[----:B------:R1:W-:Y:S02]  /*0470*/  ST.E desc[UR8][R2.64+0x28], R11 ;  /* 0x0000280b02007985 */ /* 0x0003e4000c101908 */
[----:B------:R-:W-:Y:S02]  /*0480*/  ISETP.NE.AND P0, PT, R7, R5, PT ;  /* 0x000000050700720c */ /* 0x000fe40003f05270 */
[----:B------:R1:W-:Y:S04]  /*0490*/  ST.E desc[UR10][R2.64+0x2c], R13 ;  /* 0x00002c0d02007985 */ /* 0x0003e8000c10190a */
[----:B------:R1:W-:Y:S04]  /*04a0*/  ST.E desc[UR12][R2.64+0x30], R15 ;  /* 0x0000300f02007985 */ /* 0x0003e8000c10190c */
[----:B------:R1:W-:Y:S04]  /*04b0*/  ST.E desc[UR14][R2.64+0x34], R21 ;  /* 0x0000341502007985 */ /* 0x0003e8000c10190e */
[----:B------:R1:W-:Y:S04]  /*04c0*/  ST.E desc[UR16][R2.64+0x38], R23 ;  /* 0x0000381702007985 */ /* 0x0003e8000c101910 */
[----:B------:R1:W-:Y:S01]  /*04d0*/  ST.E desc[UR18][R2.64+0x3c], R25 ;  /* 0x00003c1902007985 */ /* 0x0003e2000c101912 */
[----:B------:R-:W-:Y:S05]  /*04e0*/  @P0 BRA `(.L_x_3) ;  /* 0xfffffffc00340947 */ /* 0x000fea000383ffff */
[----:B------:R-:W-:Y:S05]  /*04f0*/  BSYNC.RECONVERGENT B0 ;  /* 0x0000000000007941 */ /* 0x000fea0003800200 */
.L_x_2:
[----:B------:R-:W-:Y:S05]  /*0500*/  @!P1 BRA `(.L_x_4) ;  /* 0x00000004001c9947 */ /* 0x000fea0003800000 */
[----:B------:R-:W-:Y:S02]  /*0510*/  ISETP.GE.U32.AND P0, PT, R6, 0x8, PT ;  /* 0x000000080600780c */ /* 0x000fe40003f06070 */
[----:B------:R-:W-:-:S04]  /*0520*/  LOP3.LUT R8, R0, 0x7, RZ, 0xc0, !PT ;  /* 0x0000000700087812 */ /* 0x000fc800078ec0ff */
[----:B------:R-:W-:-:S07]  /*0530*/  ISETP.NE.AND P1, PT, R8, RZ, PT ;  /* 0x000000ff0800720c */ /* 0x000fce0003f25270 */
[----:B------:R-:W-:Y:S06]  /*0540*/  @!P0 BRA `(.L_x_5) ;  /* 0x0000000000848947 */ /* 0x000fec0003800000 */
[C---:B------:R-:W-:Y:S01]  /*0550*/  R2UR UR6, R18.reuse ;  /* 0x00000000120672ca */ /* 0x040fe200000e0000 */
[----:B------:R-:W-:Y:S01]  /*0560*/  VIADD R7, R5, 0x1 ;  /* 0x0000000105077836 */ /* 0x000fe20000000000 */
[----:B------:R-:W-:Y:S01]  /*0570*/  R2UR UR7, R19 ;  /* 0x00000000130772ca */ /* 0x000fe200000e0000 */
[----:B-1----:R-:W-:Y:S01]  /*0580*/  IMAD.WIDE.U32 R2, R5, 0x4, R16 ;  /* 0x0000000405027825 */ /* 0x002fe200078e0010 */
        /* <DEDUP_REMOVED lines=14> */
[----:B------:R-:W-:Y:S01]  /*0670*/  ST.E desc[UR6][R2.64+0x4], R7 ;  /* 0x0000040702007985 */ /* 0x000fe2000c101906 */
[----:B------:R-:W-:-:S02]  /*0680*/  R2UR UR16, R18 ;  /* 0x00000000121072ca */ /* 0x000fc400000e0000 */
[C---:B------:R-:W-:Y:S01]  /*0690*/  R2UR UR17, R19.reuse ;  /* 0x00000000131172ca */ /* 0x040fe200000e0000 */
[----:B------:R-:W-:Y:S01]  /*06a0*/  ST.E desc[UR8][R2.64+0x8], R9 ;  /* 0x0000080902007985 */ /* 0x000fe2000c101908 */
[C---:B------:R-:W-:Y:S02]  /*06b0*/  R2UR UR18, R18.reuse ;  /* 0x00000000121272ca */ /* 0x040fe400000e0000 */
[C---:B------:R-:W-:Y:S01]  /*06c0*/  R2UR UR19, R19.reuse ;  /* 0x00000000131372ca */ /* 0x040fe200000e0000 */
[----:B------:R-:W-:Y:S01]  /*06d0*/  ST.E desc[UR10][R2.64+0xc], R11 ;  /* 0x00000c0b02007985 */ /* 0x000fe2000c10190a */
[----:B------:R-:W-:Y:S02]  /*06e0*/  R2UR UR4, R18 ;  /* 0x00000000120472ca */ /* 0x000fe400000e0000 */
[----:B------:R-:W-:Y:S01]  /*06f0*/  R2UR UR5, R19 ;  /* 0x00000000130572ca */ /* 0x000fe200000e0000 */
[----:B------:R-:W-:Y:S04]  /*0700*/  ST.E desc[UR12][R2.64+0x10], R13 ;  /* 0x0000100d02007985 */ /* 0x000fe8000c10190c */
[----:B------:R-:W-:Y:S04]  /*0710*/  ST.E desc[UR14][R2.64+0x14], R15 ;  /* 0x0000140f02007985 */ /* 0x000fe8000c10190e */
[----:B------:R-:W-:Y:S04]  /*0720*/  ST.E desc[UR16][R2.64+0x18], R21 ;  /* 0x0000181502007985 */ /* 0x000fe8000c101910 */
[----:B------:R-:W-:Y:S04]  /*0730*/  ST.E desc[UR18][R2.64+0x1c], R23 ;  /* 0x00001c1702007985 */ /* 0x000fe8000c101912 */
[----:B------:R0:W-:Y:S02]  /*0740*/  ST.E desc[UR4][R2.64], R5 ;  /* 0x0000000502007985 */ /* 0x0001e4000c101904 */
[----:B0-----:R-:W-:-:S07]  /*0750*/  VIADD R5, R5, 0x8 ;  /* 0x0000000805057836 */ /* 0x001fce0000000000 */
.L_x_5:
[----:B------:R-:W-:Y:S04]  /*0760*/  BSSY.RECONVERGENT B0, `(.L_x_4) ;  /* 0x0000021000007945 */ /* 0x000fe80003800200 */
        /* <DEDUP_REMOVED lines=12> */
[----:B------:R-:W-:Y:S01]  /*0830*/  R2UR UR10, R18 ;  /* 0x00000000120a72ca */ /* 0x000fe200000e0000 */
[----:B------:R-:W-:Y:S01]  /*0840*/  VIADD R11, R5, 0x3 ;  /* 0x00000003050b7836 */ /* 0x000fe20000000000 */
[----:B------:R-:W-:-:S02]  /*0850*/  R2UR UR11, R19 ;  /* 0x00000000130b72ca */ /* 0x000fc400000e0000 */
[----:B------:R-:W-:Y:S02]  /*0860*/  R2UR UR4, R18 ;  /* 0x00000000120472ca */ /* 0x000fe400000e0000 */
[----:B------:R-:W-:Y:S01]  /*0870*/  R2UR UR5, R19 ;  /* 0x00000000130572ca */ /* 0x000fe200000e0000 */
[----:B------:R-:W-:Y:S04]  /*0880*/  ST.E desc[UR6][R2.64+0x4], R7 ;  /* 0x0000040702007985 */ /* 0x000fe8000c101906 */
[----:B------:R-:W-:Y:S04]  /*0890*/  ST.E desc[UR8][R2.64+0x8], R9 ;  /* 0x0000080902007985 */ /* 0x000fe8000c101908 */
[----:B------:R-:W-:Y:S04]  /*08a0*/  ST.E desc[UR10][R2.64+0xc], R11 ;  /* 0x00000c0b02007985 */ /* 0x000fe8000c10190a */
[----:B------:R0:W-:Y:S02]  /*08b0*/  ST.E desc[UR4][R2.64], R5 ;  /* 0x0000000502007985 */ /* 0x0001e4000c101904 */
[----:B0-----:R-:W-:-:S07]  /*08c0*/  VIADD R5, R5, 0x4 ;  /* 0x0000000405057836 */ /* 0x001fce0000000000 */
.L_x_7:
[----:B------:R-:W-:Y:S05]  /*08d0*/  @!P1 BRA `(.L_x_6) ;  /* 0x0000000000249947 */ /* 0x000fea0003800000 */
[----:B------:R-:W-:-:S07]  /*08e0*/  IMAD.MOV.U32 R7, RZ, RZ, RZ ;  /* 0x000000ffff077224 */ /* 0x000fce00078e00ff */
.L_x_8:
[----:B------:R-:W-:Y:S01]  /*08f0*/  VIADD R7, R7, 0x1 ;  /* 0x0000000107077836 */ /* 0x000fe20000000000 */
[----:B------:R-:W-:Y:S01]  /*0900*/  R2UR UR4, R18 ;  /* 0x00000000120472ca */ /* 0x000fe200000e0000 */
[----:B-1----:R-:W-:Y:S01]  /*0910*/  IMAD.WIDE.U32 R2, R5, 0x4, R16 ;  /* 0x0000000405027825 */ /* 0x002fe200078e0010 */
[----:B------:R-:W-:Y:S02]  /*0920*/  R2UR UR5, R19 ;  /* 0x00000000130572ca */ /* 0x000fe400000e0000 */
[----:B------:R-:W-:-:S11]  /*0930*/  ISETP.NE.AND P0, PT, R7, R6, PT ;  /* 0x000000060700720c */ /* 0x000fd60003f05270 */
[----:B------:R0:W-:Y:S02]  /*0940*/  ST.E desc[UR4][R2.64], R5 ;  /* 0x0000000502007985 */ /* 0x0001e4000c101904 */
[----:B0-----:R-:W-:Y:S01]  /*0950*/  VIADD R5, R5, 0x1 ;  /* 0x0000000105057836 */ /* 0x001fe20000000000 */
[----:B------:R-:W-:Y:S06]  /*0960*/  @P0 BRA `(.L_x_8) ;  /* 0xfffffffc00e00947 */ /* 0x000fec000383ffff */
.L_x_6:
[----:B------:R-:W-:Y:S05]  /*0970*/  BSYNC.RECONVERGENT B0 ;  /* 0x0000000000007941 */ /* 0x000fea0003800200 */
.L_x_4:
[----:B------:R-:W-:Y:S01]  /*0980*/  ISETP.GE.U32.AND P1, PT, R4, 0x7, PT ;  /* 0x000000070400780c */ /* 0x000fe20003f26070 */
[----:B-1----:R-:W-:Y:S01]  /*0990*/  IMAD.MOV.U32 R3, RZ, RZ, RZ ;  /* 0x000000ffff037224 */ /* 0x002fe200078e00ff */
[----:B------:R-:W-:Y:S01]  /*09a0*/  LOP3.LUT R12, R0, 0x7, RZ, 0xc0, !PT ;  /* 0x00000007000c7812 */ /* 0x000fe200078ec0ff */
[----:B------:R-:W-:-:S03]  /*09b0*/  IMAD.MOV.U32 R2, RZ, RZ, R26 ;  /* 0x000000ffff027224 */ /* 0x000fc600078e001a */
[----:B------:R-:W-:-:S07]  /*09c0*/  ISETP.NE.AND P0, PT, R12, RZ, PT ;  /* 0x000000ff0c00720c */ /* 0x000fce0003f05270 */
[----:B------:R-:W-:Y:S06]  /*09d0*/  @!P1 BRA `(.L_x_9) ;  /* 0x0000001000489947 */ /* 0x000fec0003800000 */
[----:B------:R-:W-:Y:S01]  /*09e0*/  BSSY.RECONVERGENT B0, `(.L_x_9) ;  /* 0x0000111000007945 */ /* 0x000fe20003800200 */
[----:B------:R-:W-:Y:S01]  /*09f0*/  LOP3.LUT R3, R0, 0x7ffffff8, RZ, 0xc0, !PT ;  /* 0x7ffffff800037812 */ /* 0x000fe200078ec0ff */
[----:B------:R-:W-:Y:S02]  /*0a00*/  IMAD.MOV.U32 R0, RZ, RZ, RZ ;  /* 0x000000ffff007224 */ /* 0x000fe400078e00ff */
[----:B------:R-:W-:-:S07]  /*0a10*/  IMAD.MOV.U32 R2, RZ, RZ, R26 ;  /* 0x000000ffff027224 */ /* 0x000fce00078e001a */
.L_x_10:
[----:B0-----:R-:W-:Y:S01]  /*0a20*/  VIADD R11, R0, 0x1 ;  /* 0x00000001000b7836 */ /* 0x001fe20000000000 */
[----:B------:R-:W-:Y:S02]  /*0a30*/  IABS R10, R2 ;  /* 0x00000002000a7213 */ /* 0x000fe40000000000 */
[----:B------:R-:W-:Y:S02]  /*0a40*/  R2UR UR6, R18 ;  /* 0x00000000120672ca */ /* 0x000fe400000e0000 */
[-C--:B------:R-:W-:Y:S02]  /*0a50*/  IABS R7, R11.reuse ;  /* 0x0000000b00077213 */ /* 0x080fe40000000000 */
[----:B------:R-:W-:Y:S02]  /*0a60*/  IABS R13, R11 ;  /* 0x0000000b000d7213 */ /* 0x000fe40000000000 */
[----:B------:R-:W0:Y:S01]  /*0a70*/  I2F.RP R6, R7 ;  /* 0x0000000700067306 */ /* 0x000e220000209400 */
[----:B------:R-:W-:-:S02]  /*0a80*/  R2UR UR7, R19 ;  /* 0x00000000130772ca */ /* 0x000fc400000e0000 */
[----:B------:R-:W-:Y:S02]  /*0a90*/  R2UR UR4, R18 ;  /* 0x00000000120472ca */ /* 0x000fe400000e0000 */
[----:B------:R-:W-:-:S03]  /*0aa0*/  R2UR UR5, R19 ;  /* 0x00000000130572ca */ /* 0x000fc600000e0000 */
[----:B0-----:R-:W0:Y:S02]  /*0ab0*/  MUFU.RCP R6, R6 ;  /* 0x0000000600067308 */ /* 0x001e240000001000 */
[----:B0-----:R-:W-:Y:S02]  /*0ac0*/  VIADD R4, R6, 0xffffffe ;  /* 0x0ffffffe06047836 */ /* 0x001fe40000000000 */
[----:B------:R-:W-:-:S04]  /*0ad0*/  IMAD.MOV R6, RZ, RZ, -R13 ;  /* 0x000000ffff067224 */ /* 0x000fc800078e0a0d */
[----:B------:R0:W1:Y:S02]  /*0ae0*/  F2I.FTZ.U32.TRUNC.NTZ R5, R4 ;  /* 0x0000000400057305 */ /* 0x000064000021f000 */
[----:B0-----:R-:W-:Y:S02]  /*0af0*/  IMAD.MOV.U32 R4, RZ, RZ, RZ ;  /* 0x000000ffff047224 */ /* 0x001fe400078e00ff */
[----:B-1----:R-:W-:-:S04]  /*0b00*/  IMAD.MOV R8, RZ, RZ, -R5 ;  /* 0x000000ffff087224 */ /* 0x002fc800078e0a05 */
[----:B------:R-:W-:Y:S02]  /*0b10*/  IMAD R9, R8, R7, RZ ;  /* 0x0000000708097224 */ /* 0x000fe400078e02ff */
[----:B------:R-:W-:Y:S02]  /*0b20*/  IMAD.MOV.U32 R8, RZ, RZ, R10 ;  /* 0x000000ffff087224 */ /* 0x000fe400078e000a */
[----:B------:R-:W-:-:S06]  /*0b30*/  IMAD.HI.U32 R5, R5, R9, R4 ;  /* 0x0000000905057227 */ /* 0x000fcc00078e0004 */
[----:B------:R-:W-:-:S04]  /*0b40*/  IMAD.HI.U32 R9, R5, R8, RZ ;  /* 0x0000000805097227 */ /* 0x000fc800078e00ff */
[----:B------:R-:W-:-:S05]  /*0b50*/  IMAD R4, R9, R6, R8 ;  /* 0x0000000609047224 */ /* 0x000fca00078e0208 */
[----:B------:R-:W-:-:S13]  /*0b60*/  ISETP.GT.U32.AND P2, PT, R7, R4, PT ;  /* 0x000000040700720c */ /* 0x000fda0003f44070 */
[----:B------:R-:W-:Y:S02]  /*0b70*/  @!P2 IMAD.IADD R4, R4, 0x1, -R7 ;  /* 0x000000010404a824 */ /* 0x000fe400078e0a07 */
[----:B------:R-:W-:Y:S01]  /*0b80*/  @!P2 VIADD R9, R9, 0x1 ;  /* 0x000000010909a836 */ /* 0x000fe20000000000 */
[----:B------:R-:W-:Y:S02]  /*0b90*/  ISETP.NE.AND P2, PT, R11, RZ, PT ;  /* 0x000000ff0b00720c */ /* 0x000fe40003f45270 */
[----:B------:R-:W-:Y:S02]  /*0ba0*/  ISETP.GE.U32.AND P1, PT, R4, R7, PT ;  /* 0x000000070400720c */ /* 0x000fe40003f26070 */
[----:B------:R-:W-:-:S04]  /*0bb0*/  LOP3.LUT R4, R2, R11, RZ, 0x3c, !PT ;  /* 0x0000000b02047212 */ /* 0x000fc800078e3cff */
[----:B------:R-:W-:-:S07]  /*0bc0*/  ISETP.GE.AND P3, PT, R4, RZ, PT ;  /* 0x000000ff0400720c */ /* 0x000fce0003f66270 */
[----:B------:R-:W-:-:S06]  /*0bd0*/  @P1 VIADD R9, R9, 0x1 ;  /* 0x0000000109091836 */ /* 0x000fcc0000000000 */
[----:B------:R-:W-:Y:S01]  /*0be0*/  @!P3 IMAD.MOV R9, RZ, RZ, -R9 ;  /* 0x000000ffff09b224 */ /* 0x000fe200078e0a09 */
[----:B------:R-:W-:-:S05]  /*0bf0*/  @!P2 LOP3.LUT R9, RZ, R11, RZ, 0x33, !PT ;  /* 0x0000000bff09a212 */ /* 0x000fca00078e33ff */
[----:B------:R-:W-:-:S04]  /*0c00*/  IMAD R5, R9, R0, R9 ;  /* 0x0000000009057224 */ /* 0x000fc800078e0209 */
[----:B------:R-:W-:Y:S02]  /*0c10*/  IMAD.IADD R7, R2, 0x1, -R5 ;  /* 0x0000000102077824 */ /* 0x000fe400078e0a05 */
[----:B------:R-:W-:-:S04]  /*0c20*/  IMAD.WIDE.U32 R4, R0, 0x4, R16 ;  /* 0x0000000400047825 */ /* 0x000fc800078e0010 */
[----:B------:R-:W-:Y:S01]  /*0c30*/  IMAD.WIDE R6, R7, 0x4, R16 ;  /* 0x0000000407067825 */ /* 0x000fe200078e0210 */
[----:B------:R-:W2:Y:S04]  /*0c40*/  LD.E R15, desc[UR6][R4.64] ;  /* 0x00000006040f7980 */ /* 0x000ea8000c101900 */
[----:B------:R-:W3:Y:S01]  /*0c50*/  LD.E R13, desc[UR4][R6.64] ;  /* 0x00000004060d7980 */ /* 0x000ee2000c101900 */
[----:B------:R-:W-:Y:S01]  /*0c60*/  VIADD R14, R0, 0x2 ;  /* 0x00000002000e7836 */ /* 0x000fe20000000000 */
[----:B------:R-:W-:Y:S02]  /*0c70*/  R2UR UR10, R18 ;  /* 0x00000000120a72ca */ /* 0x000fe400000e0000 */
[----:B------:R-:W-:Y:S02]  /*0c80*/  R2UR UR11, R19 ;  /* 0x00000000130b72ca */ /* 0x000fe400000e0000 */
[----:B------:R-:W-:-:S02]  /*0c90*/  IABS R21, R14 ;  /* 0x0000000e00157213 */ /* 0x000fc40000000000 */
[----:B------:R-:W-:Y:S02]  /*0ca0*/  IABS R20, R14 ;  /* 0x0000000e00147213 */ /* 0x000fe40000000000 */
[----:B------:R-:W0:Y:S01]  /*0cb0*/  I2F.RP R2, R21 ;  /* 0x0000001500027306 */ /* 0x000e220000209400 */
[----:B------:R-:W-:Y:S02]  /*0cc0*/  R2UR UR8, R18 ;  /* 0x00000000120872ca */ /* 0x000fe400000e0000 */
[----:B------:R-:W-:-:S05]  /*0cd0*/  R2UR UR9, R19 ;  /* 0x00000000130972ca */ /* 0x000fca00000e0000 */
[----:B0-----:R-:W0:Y:S02]  /*0ce0*/  MUFU.RCP R2, R2 ;  /* 0x0000000200027308 */ /* 0x001e240000001000 */
[----:B0-----:R-:W-:-:S06]  /*0cf0*/  VIADD R10, R2, 0xffffffe ;  /* 0x0ffffffe020a7836 */ /* 0x001fcc0000000000 */
[----:B------:R0:W1:Y:S02]  /*0d00*/  F2I.FTZ.U32.TRUNC.NTZ R11, R10 ;  /* 0x0000000a000b7305 */ /* 0x000064000021f000 */
[----:B0-----:R-:W-:Y:S02]  /*0d10*/  IMAD.MOV.U32 R10, RZ, RZ, RZ ;  /* 0x000000ffff0a7224 */ /* 0x001fe400078e00ff */
[----:B-1----:R-:W-:-:S04]  /*0d20*/  IMAD.MOV R8, RZ, RZ, -R11 ;  /* 0x000000ffff087224 */ /* 0x002fc800078e0a0b */
[----:B------:R-:W-:Y:S01]  /*0d30*/  IMAD R23, R8, R21, RZ ;  /* 0x0000001508177224 */ /* 0x000fe200078e02ff */
[----:B------:R-:W-:-:S03]  /*0d40*/  IABS R8, R9 ;  /* 0x0000000900087213 */ /* 0x000fc60000000000 */
[----:B------:R-:W-:-:S04]  /*0d50*/  IMAD.HI.U32 R11, R11, R23, R10 ;  /* 0x000000170b0b7227 */ /* 0x000fc800078e000a */
[----:B------:R-:W-:Y:S02]  /*0d60*/  IMAD.MOV R23, RZ, RZ, -R20 ;  /* 0x000000ffff177224 */ /* 0x000fe400078e0a14 */
        /* <DEDUP_REMOVED lines=12> */
[----:B------:R-:W-:-:S04]  /*0e30*/  IMAD.MOV R8, RZ, RZ, -R2 ;  /* 0x000000ffff087224 */ /* 0x000fc800078e0a02 */
[----:B------:R-:W-:-:S04]  /*0e40*/  IMAD R9, R14, R8, R9 ;  /* 0x000000080e097224 */ /* 0x000fc800078e0209 */
[----:B------:R-:W-:Y:S01]  /*0e50*/  IMAD.WIDE R8, R9, 0x4, R16 ;  /* 0x0000000409087825 */ /* 0x000fe200078e0210 */
[----:B--2---:R-:W-:Y:S04]  /*0e60*/  ST.E desc[UR4][R6.64], R15 ;  /* 0x0000000f06007985 */ /* 0x004fe8000c101904 */
[----:B---3--:R0:W-:Y:S04]  /*0e70*/  ST.E desc[UR6][R4.64], R13 ;  /* 0x0000000d04007985 */ /* 0x0081e8000c101906 */
[----:B------:R-:W2:Y:S04]  /*0e80*/  LD.E R23, desc[UR10][R4.64+0x4] ;  /* 0x0000040a04177980 */ /* 0x000ea8000c101900 */
[----:B------:R-:W3:Y:S01]  /*0e90*/  LD.E R21, desc[UR8][R8.64] ;  /* 0x0000000808157980 */ /* 0x000ee2000c101900 */
[----:B------:R-:W-:-:S05]  /*0ea0*/  VIADD R27, R0, 0x3 ;  /* 0x00000003001b7836 */ /* 0x000fca0000000000 */
[-C--:B------:R-:W-:Y:S02]  /*0eb0*/  IABS R25, R27.reuse ;  /* 0x0000001b00197213 */ /* 0x080fe40000000000 */
[----:B0-----:R-:W-:Y:S02]  /*0ec0*/  IABS R13, R27 ;  /* 0x0000001b000d7213 */ /* 0x001fe40000000000 */
[----:B------:R-:W0:Y:S08]  /*0ed0*/  I2F.RP R14, R25 ;  /* 0x00000019000e7306 */ /* 0x000e300000209400 */
        /* <DEDUP_REMOVED lines=24> */
[----:B--2---:R0:W-:Y:S04]  /*1060*/  ST.E desc[UR4][R8.64], R23 ;  /* 0x0000001708007985 */ /* 0x0041e8000c101904 */
[----:B---3--:R1:W-:Y:S04]  /*1070*/  ST.E desc[UR6][R4.64+0x4], R21 ;  /* 0x0000041504007985 */ /* 0x0083e8000c101906 */
[----:B------:R-:W2:Y:S04]  /*1080*/  LD.E R13, desc[UR10][R4.64+0x8] ;  /* 0x0000080a040d7980 */ /* 0x000ea8000c101900 */
[----:B------:R-:W3:Y:S01]  /*1090*/  LD.E R11, desc[UR8][R6.64] ;  /* 0x00000008060b7980 */ /* 0x000ee2000c101900 */
[----:B------:R-:W-:-:S05]  /*10a0*/  VIADD R27, R0, 0x4 ;  /* 0x00000004001b7836 */ /* 0x000fca0000000000 */
[-C--:B------:R-:W-:Y:S02]  /*10b0*/  IABS R25, R27.reuse ;  /* 0x0000001b00197213 */ /* 0x080fe40000000000 */
[----:B------:R-:W-:Y:S02]  /*10c0*/  IABS R20, R27 ;  /* 0x0000001b00147213 */ /* 0x000fe40000000000 */
[----:B------:R-:W4:Y:S08]  /*10d0*/  I2F.RP R2, R25 ;  /* 0x0000001900027306 */ /* 0x000f300000209400 */
[----:B----4-:R-:W4:Y:S02]  /*10e0*/  MUFU.RCP R2, R2 ;  /* 0x0000000200027308 */ /* 0x010f240000001000 */
[----:B----4-:R-:W-:-:S06]  /*10f0*/  VIADD R14, R2, 0xffffffe ;  /* 0x0ffffffe020e7836 */ /* 0x010fcc0000000000 */
[----:B------:R4:W0:Y:S02]  /*1100*/  F2I.FTZ.U32.TRUNC.NTZ R15, R14 ;  /* 0x0000000e000f7305 */ /* 0x000824000021f000 */
[----:B----4-:R-:W-:Y:S02]  /*1110*/  IMAD.MOV.U32 R14, RZ, RZ, RZ ;  /* 0x000000ffff0e7224 */ /* 0x010fe400078e00ff */
[----:B0-----:R-:W-:-:S04]  /*1120*/  IMAD.MOV R8, RZ, RZ, -R15 ;  /* 0x000000ffff087224 */ /* 0x001fc800078e0a0f */
        /* <DEDUP_REMOVED lines=22> */
[----:B-1----:R-:W3:Y:S01]  /*1290*/  LD.E R21, desc[UR8][R8.64] ;  /* 0x0000000808157980 */ /* 0x002ee2000c101900 */
        /* <DEDUP_REMOVED lines=97> */
[----:B------:R-:W-:-:S04]  /*18b0*/  IABS R27, R0 ;  /* 0x00000000001b7213 */ /* 0x000fc80000000000 */
[----:B------:R-:W4:Y:S08]  /*18c0*/  I2F.RP R2, R27 ;  /* 0x0000001b00027306 */ /* 0x000f300000209400 */
[----:B----4-:R-:W4:Y:S02]  /*18d0*/  MUFU.RCP R2, R2 ;  /* 0x0000000200027308 */ /* 0x010f240000001000 */
[----:B----4-:R-:W-:Y:S01]  /*18e0*/  VIADD R24, R2, 0xffffffe ;  /* 0x0ffffffe02187836 */ /* 0x010fe20000000000 */
[----:B------:R-:W-:-:S05]  /*18f0*/  IABS R2, R11 ;  /* 0x0000000b00027213 */ /* 0x000fca0000000000 */
        /* <DEDUP_REMOVED lines=16> */
[----:B------:R-:W-:-:S04]  /*1a00*/  @P1 VIADD R25, R25, 0x1 ;  /* 0x0000000119191836 */ /* 0x000fc80000000000 */
[----:B------:R-:W-:-:S04]  /*1a10*/  IMAD.MOV.U32 R2, RZ, RZ, R25 ;  /* 0x000000ffff027224 */ /* 0x000fc800078e0019 */
[----:B------:R-:W-:Y:S01]  /*1a20*/  @!P3 IMAD.MOV R2, RZ, RZ, -R2 ;  /* 0x000000ffff02b224 */ /* 0x000fe200078e0a02 */
[----:B------:R-:W-:-:S05]  /*1a30*/  @!P2 LOP3.LUT R2, RZ, R0, RZ, 0x33, !PT ;  /* 0x00000000ff02a212 */ /* 0x000fca00078e33ff */
[----:B------:R-:W-:-:S04]  /*1a40*/  IMAD.MOV R9, RZ, RZ, -R2 ;  /* 0x000000ffff097224 */ /* 0x000fc800078e0a02 */
[----:B------:R-:W-:-:S04]  /*1a50*/  IMAD R9, R0, R9, R11 ;  /* 0x0000000900097224 */ /* 0x000fc800078e020b */
[----:B------:R-:W-:Y:S01]  /*1a60*/  IMAD.WIDE R8, R9, 0x4, R16 ;  /* 0x0000000409087825 */ /* 0x000fe200078e0210 */
[----:B--2---:R0:W-:Y:S04]  /*1a70*/  ST.E desc[UR4][R6.64], R15 ;  /* 0x0000000f06007985 */ /* 0x0041e8000c101904 */
[----:B---3--:R0:W-:Y:S04]  /*1a80*/  ST.E desc[UR6][R4.64+0x18], R13 ;  /* 0x0000180d04007985 */ /* 0x0081e8000c101906 */
[----:B-1----:R-:W2:Y:S04]  /*1a90*/  LD.E R21, desc[UR10][R4.64+0x1c] ;  /* 0x00001c0a04157980 */ /* 0x002ea8000c101900 */
[----:B------:R-:W3:Y:S01]  /*1aa0*/  LD.E R11, desc[UR8][R8.64] ;  /* 0x00000008080b7980 */ /* 0x000ee2000c101900 */
[----:B------:R-:W-:-:S03]  /*1ab0*/  ISETP.NE.AND P1, PT, R0, R3, PT ;  /* 0x000000030000720c */ /* 0x000fc60003f25270 */
[----:B--2---:R0:W-:Y:S04]  /*1ac0*/  ST.E desc[UR4][R8.64], R21 ;  /* 0x0000001508007985 */ /* 0x0041e8000c101904 */
[----:B---3--:R0:W-:Y:S06]  /*1ad0*/  ST.E desc[UR6][R4.64+0x1c], R11 ;  /* 0x00001c0b04007985 */ /* 0x0081ec000c101906 */
[----:B------:R-:W-:Y:S05]  /*1ae0*/  @P1 BRA `(.L_x_10) ;  /* 0xffffffec00cc1947 */ /* 0x000fea000383ffff */
[----:B------:R-:W-:Y:S05]  /*1af0*/  BSYNC.RECONVERGENT B0 ;  /* 0x0000000000007941 */ /* 0x000fea0003800200 */
.L_x_9:
[----:B------:R-:W-:Y:S05]  /*1b00*/  @!P0 BRA `(.L_x_1) ;  /* 0x00000010000c8947 */ /* 0x000fea0003800000 */
[----:B------:R-:W1:Y:S01]  /*1b10*/  LDCU UR4, c[0x0][0x394] ;  /* 0x00007280ff0477ac */ /* 0x000e620008000800 */
[----:B------:R-:W-:Y:S01]  /*1b20*/  ISETP.GE.U32.AND P0, PT, R12, 0x4, PT ;  /* 0x000000040c00780c */ /* 0x000fe20003f06070 */
[----:B-1----:R-:W-:-:S04]  /*1b30*/  ULOP3.LUT UR5, UR4, 0x3, URZ, 0xc0, !UPT ;  /* 0x0000000304057892 */ /* 0x002fc8000f8ec0ff */
[----:B------:R-:W-:-:S08]  /*1b40*/  UISETP.NE.AND UP0, UPT, UR5, URZ, UPT ;  /* 0x000000ff0500728c */ /* 0x000fd0000bf05270 */
[----:B------:R-:W-:Y:S05]  /*1b50*/  @!P0 BRA `(.L_x_11) ;  /* 0x00000008002c8947 */ /* 0x000fea0003800000 */
        /* <DEDUP_REMOVED lines=10> */
[----:B0-----:R-:W-:-:S06]  /*1c00*/  VIADD R4, R0, 0xffffffe ;  /* 0x0ffffffe00047836 */ /* 0x001fcc0000000000 */
[----:B------:R0:W1:Y:S02]  /*1c10*/  F2I.FTZ.U32.TRUNC.NTZ R5, R4 ;  /* 0x0000000400057305 */ /* 0x000064000021f000 */
[----:B0-----:R-:W-:Y:S02]  /*1c20*/  IMAD.MOV.U32 R4, RZ, RZ, RZ ;  /* 0x000000ffff047224 */ /* 0x001fe400078e00ff */
[----:B-1----:R-:W-:-:S04]  /*1c30*/  IMAD.MOV R6, RZ, RZ, -R5 ;  /* 0x000000ffff067224 */ /* 0x002fc800078e0a05 */
[----:B------:R-:W-:Y:S02]  /*1c40*/  IMAD R9, R6, R7, RZ ;  /* 0x0000000706097224 */ /* 0x000fe400078e02ff */
[----:B------:R-:W-:Y:S02]  /*1c50*/  IMAD.MOV.U32 R6, RZ, RZ, R8 ;  /* 0x000000ffff067224 */ /* 0x000fe400078e0008 */
        /* <DEDUP_REMOVED lines=86> */
[----:B------:R-:W3:Y:S04]  /*21c0*/  LD.E R23, desc[UR12][R4.64+0x8] ;  /* 0x0000080c04177980 */ /* 0x000ee8000c101900 */
[----:B------:R-:W4:Y:S01]  /*21d0*/  LD.E R13, desc[UR10][R6.64] ;  /* 0x0000000a060d7980 */ /* 0x000f22000c101900 */
[----:B------:R-:W-:-:S05]  /*21e0*/  VIADD R3, R3, 0x4 ;  /* 0x0000000403037836 */ /* 0x000fca0000000000 */
[----:B------:R-:W-:-:S04]  /*21f0*/  IABS R25, R3 ;  /* 0x0000000300197213 */ /* 0x000fc80000000000 */
[----:B------:R-:W5:Y:S08]  /*2200*/  I2F.RP R2, R25 ;  /* 0x0000001900027306 */ /* 0x000f700000209400 */
[----:B-----5:R-:W5:Y:S02]  /*2210*/  MUFU.RCP R2, R2 ;  /* 0x0000000200027308 */ /* 0x020f640000001000 */
[----:B-----5:R-:W-:Y:S01]  /*2220*/  VIADD R10, R2, 0xffffffe ;  /* 0x0ffffffe020a7836 */ /* 0x020fe20000000000 */
[----:B------:R-:W-:-:S05]  /*2230*/  IABS R2, R0 ;  /* 0x0000000000027213 */ /* 0x000fca0000000000 */
[----:B-1----:R1:W0:Y:S02]  /*2240*/  F2I.FTZ.U32.TRUNC.NTZ R11, R10 ;  /* 0x0000000a000b7305 */ /* 0x002224000021f000 */
[----:B-1----:R-:W-:Y:S02]  /*2250*/  IMAD.MOV.U32 R10, RZ, RZ, RZ ;  /* 0x000000ffff0a7224 */ /* 0x002fe400078e00ff */
        /* <DEDUP_REMOVED lines=21> */
[----:B---3--:R1:W-:Y:S04]  /*23b0*/  ST.E desc[UR6][R6.64], R23 ;  /* 0x0000001706007985 */ /* 0x0083e8000c101906 */
[----:B----4-:R1:W-:Y:S04]  /*23c0*/  ST.E desc[UR8][R4.64+0x8], R13 ;  /* 0x0000080d04007985 */ /* 0x0103e8000c101908 */
[----:B--2---:R-:W2:Y:S04]  /*23d0*/  LD.E R15, desc[UR12][R4.64+0xc] ;  /* 0x00000c0c040f7980 */ /* 0x004ea8000c101900 */
[----:B------:R-:W3:Y:S04]  /*23e0*/  LD.E R11, desc[UR10][R8.64] ;  /* 0x0000000a080b7980 */ /* 0x000ee8000c101900 */
[----:B--2---:R1:W-:Y:S04]  /*23f0*/  ST.E desc[UR6][R8.64], R15 ;  /* 0x0000000f08007985 */ /* 0x0043e8000c101906 */
[----:B---3--:R1:W-:Y:S02]  /*2400*/  ST.E desc[UR8][R4.64+0xc], R11 ;  /* 0x00000c0b04007985 */ /* 0x0083e4000c101908 */
.L_x_11:
[----:B------:R-:W-:Y:S05]  /*2410*/  BRA.U !UP0, `(.L_x_1) ;  /* 0x0000000508c87547 */ /* 0x000fea000b800000 */
[----:B------:R-:W-:Y:S02]  /*2420*/  UISETP.NE.AND UP0, UPT, UR5, 0x1, UPT ;  /* 0x000000010500788c */ /* 0x000fe4000bf05270 */
[----:B------:R-:W-:-:S04]  /*2430*/  ULOP3.LUT UR4, UR4, 0x1, URZ, 0xc0, !UPT ;  /* 0x0000000104047892 */ /* 0x000fc8000f8ec0ff */
[----:B------:R-:W-:-:S03]  /*2440*/  UISETP.NE.U32.AND UP1, UPT, UR4, 0x1, UPT ;  /* 0x000000010400788c */ /* 0x000fc6000bf25070 */
[----:B------:R-:W-:Y:S08]  /*2450*/  BRA.U !UP0, `(.L_x_12) ;  /* 0x00000005082c7547 */ /* 0x000ff0000b800000 */
[----:B01----:R-:W-:Y:S01]  /*2460*/  VIADD R11, R3, 0x1 ;  /* 0x00000001030b7836 */ /* 0x003fe20000000000 */
        /* <DEDUP_REMOVED lines=44> */
[----:B0-----:R-:W-:Y:S02]  /*2730*/  VIADD R8, R2, 0xffffffe ;  /* 0x0ffffffe02087836 */ /* 0x001fe40000000000 */
[----:B------:R-:W-:-:S04]  /*2740*/  IMAD.MOV R2, RZ, RZ, -R12 ;  /* 0x000000ffff027224 */ /* 0x000fc800078e0a0c */
[----:B------:R0:W1:Y:S02]  /*2750*/  F2I.FTZ.U32.TRUNC.NTZ R9, R8 ;  /* 0x0000000800097305 */ /* 0x000064000021f000 */
[----:B0-----:R-:W-:Y:S02]  /*2760*/  IMAD.MOV.U32 R8, RZ, RZ, RZ ;  /* 0x000000ffff087224 */ /* 0x001fe400078e00ff */
[----:B-1----:R-:W-:-:S04]  /*2770*/  IMAD.MOV R10, RZ, RZ, -R9 ;  /* 0x000000ffff0a7224 */ /* 0x002fc800078e0a09 */
[----:B------:R-:W-:Y:S01]  /*2780*/  IMAD R21, R10, R15, RZ ;  /* 0x0000000f0a157224 */ /* 0x000fe200078e02ff */
[----:B------:R-:W-:-:S03]  /*2790*/  IABS R10, R0 ;  /* 0x00000000000a7213 */ /* 0x000fc60000000000 */
        /* <DEDUP_REMOVED lines=20> */
[----:B------:R-:W4:Y:S04]  /*28e0*/  LD.E R15, desc[UR8][R8.64] ;  /* 0x00000008080f7980 */ /* 0x000f28000c101900 */
[----:B---3--:R2:W-:Y:S04]  /*28f0*/  ST.E desc[UR4][R8.64], R21 ;  /* 0x0000001508007985 */ /* 0x0085e8000c101904 */
[----:B----4-:R2:W-:Y:S02]  /*2900*/  ST.E desc[UR6][R4.64+0x4], R15 ;  /* 0x0000040f04007985 */ /* 0x0105e4000c101906 */
.L_x_12:
[----:B------:R-:W-:Y:S05]  /*2910*/  BRA.U UP1, `(.L_x_1) ;  /* 0x0000000101887547 */ /* 0x000fea000b800000 */
[----:B------:R-:W-:Y:S01]  /*2920*/  VIADD R10, R3, 0x1 ;  /* 0x00000001030a7836 */ /* 0x000fe20000000000 */
[----:B012---:R-:W-:Y:S02]  /*2930*/  IABS R8, R2 ;  /* 0x0000000200087213 */ /* 0x007fe40000000000 */
[----:B------:R-:W-:Y:S02]  /*2940*/  ISETP.GE.AND P2, PT, R2, RZ, PT ;  /* 0x000000ff0200720c */ /* 0x000fe40003f46270 */
[-C--:B------:R-:W-:Y:S02]  /*2950*/  IABS R6, R10.reuse ;  /* 0x0000000a00067213 */ /* 0x080fe40000000000 */
[----:B------:R-:W-:Y:S02]  /*2960*/  IABS R9, R10 ;  /* 0x0000000a00097213 */ /* 0x000fe40000000000 */
[----:B------:R-:W0:Y:S01]  /*2970*/  I2F.RP R0, R6 ;  /* 0x0000000600007306 */ /* 0x000e220000209400 */
[----:B------:R-:W-:-:S02]  /*2980*/  R2UR UR6, R18 ;  /* 0x00000000120672ca */ /* 0x000fc400000e0000 */
[C---:B------:R-:W-:Y:S02]  /*2990*/  R2UR UR7, R19.reuse ;  /* 0x00000000130772ca */ /* 0x040fe400000e0000 */
[----:B------:R-:W-:Y:S02]  /*29a0*/  R2UR UR4, R18 ;  /* 0x00000000120472ca */ /* 0x000fe400000e0000 */
[----:B------:R-:W-:Y:S01]  /*29b0*/  R2UR UR5, R19 ;  /* 0x00000000130572ca */ /* 0x000fe200000e0000 */
[----:B0-----:R-:W0:Y:S02]  /*29c0*/  MUFU.RCP R0, R0 ;  /* 0x0000000000007308 */ /* 0x001e240000001000 */
[----:B0-----:R-:W-:Y:S02]  /*29d0*/  VIADD R4, R0, 0xffffffe ;  /* 0x0ffffffe00047836 */ /* 0x001fe40000000000 */
[----:B------:R-:W-:-:S04]  /*29e0*/  IMAD.MOV R0, RZ, RZ, -R9 ;  /* 0x000000ffff007224 */ /* 0x000fc800078e0a09 */
[----:B------:R0:W1:Y:S02]  /*29f0*/  F2I.FTZ.U32.TRUNC.NTZ R5, R4 ;  /* 0x0000000400057305 */ /* 0x000064000021f000 */
[----:B0-----:R-:W-:Y:S02]  /*2a00*/  IMAD.MOV.U32 R4, RZ, RZ, RZ ;  /* 0x000000ffff047224 */ /* 0x001fe400078e00ff */
[----:B-1----:R-:W-:-:S04]  /*2a10*/  IMAD.MOV R7, RZ, RZ, -R5 ;  /* 0x000000ffff077224 */ /* 0x002fc800078e0a05 */
[----:B------:R-:W-:-:S04]  /*2a20*/  IMAD R7, R7, R6, RZ ;  /* 0x0000000607077224 */ /* 0x000fc800078e02ff */
[----:B------:R-:W-:-:S06]  /*2a30*/  IMAD.HI.U32 R5, R5, R7, R4 ;  /* 0x0000000705057227 */ /* 0x000fcc00078e0004 */
[----:B------:R-:W-:-:S04]  /*2a40*/  IMAD.HI.U32 R5, R5, R8, RZ ;  /* 0x0000000805057227 */ /* 0x000fc800078e00ff */
[----:B------:R-:W-:-:S05]  /*2a50*/  IMAD R5, R5, R0, R8 ;  /* 0x0000000005057224 */ /* 0x000fca00078e0208 */
[----:B------:R-:W-:-:S13]  /*2a60*/  ISETP.GT.U32.AND P0, PT, R6, R5, PT ;  /* 0x000000050600720c */ /* 0x000fda0003f04070 */
[----:B------:R-:W-:Y:S01]  /*2a70*/  @!P0 IMAD.IADD R5, R5, 0x1, -R6 ;  /* 0x0000000105058824 */ /* 0x000fe200078e0a06 */
[----:B------:R-:W-:-:S04]  /*2a80*/  ISETP.NE.AND P0, PT, R10, RZ, PT ;  /* 0x000000ff0a00720c */ /* 0x000fc80003f05270 */
[----:B------:R-:W-:-:S13]  /*2a90*/  ISETP.GT.U32.AND P1, PT, R6, R5, PT ;  /* 0x000000050600720c */ /* 0x000fda0003f24070 */
[----:B------:R-:W-:-:S04]  /*2aa0*/  @!P1 IMAD.IADD R5, R5, 0x1, -R6 ;  /* 0x0000000105059824 */ /* 0x000fc800078e0a06 */
[----:B------:R-:W-:Y:S02]  /*2ab0*/  IMAD.MOV.U32 R7, RZ, RZ, R5 ;  /* 0x000000ffff077224 */ /* 0x000fe400078e0005 */
[----:B------:R-:W-:-:S04]  /*2ac0*/  IMAD.WIDE.U32 R4, R3, 0x4, R16 ;  /* 0x0000000403047825 */ /* 0x000fc800078e0010 */
[----:B------:R-:W-:Y:S01]  /*2ad0*/  @!P2 IMAD.MOV R7, RZ, RZ, -R7 ;  /* 0x000000ffff07a224 */ /* 0x000fe200078e0a07 */
[----:B------:R-:W-:Y:S01]  /*2ae0*/  @!P0 LOP3.LUT R7, RZ, R10, RZ, 0x33, !PT ;  /* 0x0000000aff078212 */ /* 0x000fe200078e33ff */
[----:B------:R-:W2:Y:S04]  /*2af0*/  LD.E R9, desc[UR6][R4.64] ;  /* 0x0000000604097980 */ /* 0x000ea8000c101900 */
[----:B------:R-:W-:-:S05]  /*2b00*/  IMAD.WIDE R2, R7, 0x4, R16 ;  /* 0x0000000407027825 */ /* 0x000fca00078e0210 */
[----:B------:R-:W3:Y:S04]  /*2b10*/  LD.E R7, desc[UR4][R2.64] ;  /* 0x0000000402077980 */ /* 0x000ee8000c101900 */
[----:B--2---:R4:W-:Y:S04]  /*2b20*/  ST.E desc[UR4][R2.64], R9 ;  /* 0x0000000902007985 */ /* 0x0049e8000c101904 */
[----:B---3--:R4:W-:Y:S02]  /*2b30*/  ST.E desc[UR6][R4.64], R7 ;  /* 0x0000000704007985 */ /* 0x0089e4000c101906 */
.L_x_1:
[----:B------:R-:W3:Y:S01]  /*2b40*/  LDC R22, c[0x0][0x390] ;  /* 0x0000e400ff167b82 */ /* 0x000ee20000000800 */
[----:B----4-:R-:W-:-:S07]  /*2b50*/  MOV R2, 0x0 ;  /* 0x0000000000027802 */ /* 0x010fce0000000f00 */
[----:B012---:R0:W1:Y:S01]  /*2b60*/  LDC.64 R6, c[0x4][R2] ;  /* 0x0100000002067b82 */ /* 0x0070620000000a00 */
[----:B---3--:R-:W-:-:S04]  /*2b70*/  IMAD.WIDE R22, R22, 0x4, RZ ;  /* 0x0000000416167825 */ /* 0x008fc800078e02ff */
[----:B------:R-:W-:Y:S02]  /*2b80*/  IMAD.MOV.U32 R4, RZ, RZ, R22 ;  /* 0x000000ffff047224 */ /* 0x000fe400078e0016 */
[----:B0-----:R-:W-:-:S07]  /*2b90*/  IMAD.MOV.U32 R5, RZ, RZ, R23 ;  /* 0x000000ffff057224 */ /* 0x001fce00078e0017 */
[----:B------:R-:W-:-:S07]  /*2ba0*/  LEPC R20, `(.L_x_13) ;  /* 0x000000001014794e */ /* 0x000fce0000000000 */
[----:B-1----:R-:W-:Y:S05]  /*2bb0*/  CALL.ABS.NOINC R6 ;  /* 0x0000000006007343 */ /* 0x002fea0003c00000 */
.L_x_13:
[----:B------:R-:W0:Y:S01]  /*2bc0*/  LDC.64 R2, c[0x4][R2] ;  /* 0x0100000002027b82 */ /* 0x000e220000000a00 */
[----:B------:R-:W-:Y:S02]  /*2bd0*/  IMAD.MOV.U32 R24, RZ, RZ, R4 ;  /* 0x000000ffff187224 */ /* 0x000fe400078e0004 */
[----:B------:R-:W-:Y:S02]  /*2be0*/  IMAD.MOV.U32 R25, RZ, RZ, R5 ;  /* 0x000000ffff197224 */ /* 0x000fe400078e0005 */
[----:B------:R-:W-:Y:S02]  /*2bf0*/  IMAD.MOV.U32 R4, RZ, RZ, R22 ;  /* 0x000000ffff047224 */ /* 0x000fe400078e0016 */
[----:B------:R-:W-:-:S07]  /*2c00*/  IMAD.MOV.U32 R5, RZ, RZ, R23 ;  /* 0x000000ffff057224 */ /* 0x000fce00078e0017 */
[----:B------:R-:W-:-:S07]  /*2c10*/  LEPC R20, `(.L_x_14) ;  /* 0x000000001014794e */ /* 0x000fce0000000000 */
[----:B0-----:R-:W-:Y:S05]  /*2c20*/  CALL.ABS.NOINC R2 ;  /* 0x0000000002007343 */ /* 0x001fea0003c00000 */
.L_x_14:
[----:B------:R-:W0:Y:S01]  /*2c30*/  LDCU UR4, c[0x0][0x390] ;  /* 0x00007200ff0477ac */ /* 0x000e220008000800 */
[----:B------:R-:W-:Y:S02]  /*2c40*/  IMAD.MOV.U32 R22, RZ, RZ, R4 ;  /* 0x000000ffff167224 */ /* 0x000fe400078e0004 */
[----:B------:R-:W-:Y:S02]  /*2c50*/  IMAD.MOV.U32 R23, RZ, RZ, R5 ;  /* 0x000000ffff177224 */ /* 0x000fe400078e0005 */
[----:B0-----:R-:W-:-:S05]  /*2c60*/  IMAD.U32 R6, RZ, RZ, UR4 ;  /* 0x00000004ff067e24 */ /* 0x001fca000f8e00ff */
[----:B------:R-:W-:-:S13]  /*2c70*/  ISETP.GE.AND P0, PT, R6, 0x1, PT ;  /* 0x000000010600780c */ /* 0x000fda0003f06270 */
[----:B------:R-:W-:Y:S05]  /*2c80*/  @!P0 BRA `(.L_x_15) ;  /* 0x00000014001c8947 */ /* 0x000fea0003800000 */
[----:B------:R-:W0:Y:S02]  /*2c90*/  LDC R4, c[0x0][0x394] ;  /* 0x0000e500ff047b82 */ /* 0x000e240000000800 */
[----:B0-----:R-:W-:-:S13]  /*2ca0*/  ISETP.GE.AND P0, PT, R4, 0x1, PT ;  /* 0x000000010400780c */ /* 0x001fda0003f06270 */
[----:B------:R-:W-:Y:S05]  /*2cb0*/  @!P0 BRA `(.L_x_16) ;  /* 0x0000000c00288947 */ /* 0x000fea0003800000 */
[C---:B------:R-:W-:Y:S01]  /*2cc0*/  LOP3.LUT R14, R4.reuse, 0xf, RZ, 0xc0, !PT ;  /* 0x0000000f040e7812 */ /* 0x040fe200078ec0ff */
[C---:B------:R-:W-:Y:S01]  /*2cd0*/  VIADD R3, R4.reuse, 0xffffffff ;  /* 0xffffffff04037836 */ /* 0x040fe20000000000 */
[----:B------:R-:W-:Y:S01]  /*2ce0*/  LOP3.LUT R15, R4, 0x7, RZ, 0xc0, !PT ;  /* 0x00000007040f7812 */ /* 0x000fe200078ec0ff */
[----:B------:R-:W-:Y:S01]  /*2cf0*/  BSSY.RECONVERGENT B0, `(.L_x_17) ;  /* 0x00000c5000007945 */ /* 0x000fe20003800200 */
[----:B------:R-:W-:Y:S02]  /*2d00*/  IMAD.MOV.U32 R5, RZ, RZ, RZ ;  /* 0x000000ffff057224 */ /* 0x000fe400078e00ff */
[----:B------:R-:W-:Y:S01]  /*2d10*/  VIADD R0, R14, 0xffffffff ;  /* 0xffffffff0e007836 */ /* 0x000fe20000000000 */
[----:B------:R-:W-:Y:S01]  /*2d20*/  ISETP.GE.U32.AND P0, PT, R3, 0xf, PT ;  /* 0x0000000f0300780c */ /* 0x000fe20003f06070 */
[----:B------:R-:W-:-:S03]  /*2d30*/  VIADD R2, R15, 0xffffffff ;  /* 0xffffffff0f027836 */ /* 0x000fc60000000000 */
[----:B------:R-:W-:Y:S02]  /*2d40*/  ISETP.GE.U32.AND P1, PT, R0, 0x7, PT ;  /* 0x000000070000780c */ /* 0x000fe40003f26070 */
[----:B------:R-:W-:Y:S02]  /*2d50*/  LOP3.LUT R0, R4, 0x7ffffff0, RZ, 0xc0, !PT ;  /* 0x7ffffff004007812 */ /* 0x000fe400078ec0ff */
[----:B------:R-:W-:Y:S02]  /*2d60*/  ISETP.GE.U32.AND P2, PT, R2, 0x3, PT ;  /* 0x000000030200780c */ /* 0x000fe40003f46070 */
[----:B------:R-:W-:-:S11]  /*2d70*/  LOP3.LUT R4, R4, 0x3, RZ, 0xc0, !PT ;  /* 0x0000000304047812 */ /* 0x000fd600078ec0ff */
.L_x_24:
[C---:B------:R-:W-:Y:S01]  /*2d80*/  R2UR UR4, R18.reuse ;  /* 0x00000000120472ca */ /* 0x040fe200000e0000 */
[----:B------:R-:W-:Y:S01]  /*2d90*/  IMAD.WIDE.U32 R10, R5, 0x4, R22 ;  /* 0x00000004050a7825 */ /* 0x000fe200078e0016 */
[----:B------:R-:W-:Y:S02]  /*2da0*/  R2UR UR5, R19 ;  /* 0x00000000130572ca */ /* 0x000fe400000e0000 */
[----:B------:R-:W-:Y:S01]  /*2db0*/  R2UR UR6, R18 ;  /* 0x00000000120672ca */ /* 0x000fe200000e0000 */
[----:B01234-:R-:W-:Y:S01]  /*2dc0*/  IMAD.WIDE.U32 R2, R5, 0x4, R24 ;  /* 0x0000000405027825 */ /* 0x01ffe200078e0018 */
[----:B------:R-:W-:-:S03]  /*2dd0*/  R2UR UR7, R19 ;  /* 0x00000000130772ca */ /* 0x000fc600000e0000 */
[----:B------:R-:W-:Y:S02]  /*2de0*/  IMAD.MOV.U32 R7, RZ, RZ, RZ ;  /* 0x000000ffff077224 */ /* 0x000fe400078e00ff */
[----:B------:R-:W-:-:S04]  /*2df0*/  IMAD.MOV.U32 R9, RZ, RZ, RZ ;  /* 0x000000ffff097224 */ /* 0x000fc800078e00ff */
[----:B------:R0:W-:Y:S01]  /*2e00*/  ST.E desc[UR4][R10.64], RZ ;  /* 0x000000ff0a007985 */ /* 0x0001e2000c101904 */
[----:B------:R-:W1:Y:S03]  /*2e10*/  LDCU UR4, c[0x0][0x394] ;  /* 0x00007280ff0477ac */ /* 0x000e660008000800 */
[----:B------:R0:W-:Y:S01]  /*2e20*/  ST.E desc[UR6][R2.64], RZ ;  /* 0x000000ff02007985 */ /* 0x0001e2000c101906 */
[----:B-1----:R-:W-:Y:S01]  /*2e30*/  IMAD R6, R5, UR4, RZ ;  /* 0x0000000405067c24 */ /* 0x002fe2000f8e02ff */
[----:B0-----:R-:W-:Y:S06]  /*2e40*/  @!P0 BRA `(.L_x_18) ;  /* 0x0000000000fc8947 */ /* 0x001fec0003800000 */
[----:B------:R-:W-:Y:S01]  /*2e50*/  BSSY.RECONVERGENT B1, `(.L_x_19) ;  /* 0x000003d000017945 */ /* 0x000fe20003800200 */
[----:B------:R-:W-:Y:S02]  /*2e60*/  IMAD.MOV.U32 R7, RZ, RZ, RZ ;  /* 0x000000ffff077224 */ /* 0x000fe400078e00ff */
[----:B------:R-:W-:-:S07]  /*2e70*/  IMAD.MOV.U32 R11, RZ, RZ, RZ ;  /* 0x000000ffff0b7224 */ /* 0x000fce00078e00ff */
.L_x_20:
[----:B------:R-:W0:Y:S01]  /*2e80*/  LDC.64 R8, c[0x0][0x388] ;  /* 0x0000e200ff087b82 */ /* 0x000e220000000a00 */
[----:B------:R-:W-:Y:S01]  /*2e90*/  R2UR UR4, R18 ;  /* 0x00000000120472ca */ /* 0x000fe200000e0000 */
[----:B-1----:R-:W-:Y:S01]  /*2ea0*/  IMAD.IADD R13, R6, 0x1, R11 ;  /* 0x00000001060d7824 */ /* 0x002fe200078e020b */
[----:B------:R-:W-:-:S03]  /*2eb0*/  R2UR UR5, R19 ;  /* 0x00000000130572ca */ /* 0x000fc600000e0000 */
[----:B0-----:R-:W-:-:S10]  /*2ec0*/  IMAD.WIDE.U32 R8, R13, 0x4, R8 ;  /* 0x000000040d087825 */ /* 0x001fd400078e0008 */
[----:B------:R-:W2:Y:S01]  /*2ed0*/  LDG.E R10, desc[UR4][R8.64] ;  /* 0x00000004080a7981 */ /* 0x000ea2000c1e1900 */
[----:B------:R-:W-:Y:S02]  /*2ee0*/  R2UR UR6, R18 ;  /* 0x00000000120672ca */ /* 0x000fe400000e0000 */
[----:B------:R-:W-:Y:S01]  /*2ef0*/  R2UR UR7, R19 ;  /* 0x00000000130772ca */ /* 0x000fe200000e0000 */
[----:B--2---:R-:W-:-:S05]  /*2f00*/  IMAD.IADD R7, R10, 0x1, R7 ;  /* 0x000000010a077824 */ /* 0x004fca00078e0207 */
[----:B------:R0:W-:Y:S07]  /*2f10*/  ST.E desc[UR4][R2.64], R7 ;  /* 0x0000000702007985 */ /* 0x0001ee000c101904 */
[----:B------:R-:W2:Y:S02]  /*2f20*/  LDG.E R10, desc[UR6][R8.64+0x4] ;  /* 0x00000406080a7981 */ /* 0x000ea4000c1e1900 */
[----:B--2---:R-:W-:-:S05]  /*2f30*/  IMAD.IADD R13, R7, 0x1, R10 ;  /* 0x00000001070d7824 */ /* 0x004fca00078e020a */
[----:B------:R1:W-:Y:S04]  /*2f40*/  ST.E desc[UR4][R2.64], R13 ;  /* 0x0000000d02007985 */ /* 0x0003e8000c101904 */
[----:B------:R-:W2:Y:S02]  /*2f50*/  LDG.E R10, desc[UR6][R8.64+0x8] ;  /* 0x00000806080a7981 */ /* 0x000ea4000c1e1900 */
[----:B--2---:R-:W-:-:S05]  /*2f60*/  IMAD.IADD R21, R13, 0x1, R10 ;  /* 0x000000010d157824 */ /* 0x004fca00078e020a */
[----:B------:R2:W-:Y:S04]  /*2f70*/  ST.E desc[UR4][R2.64], R21 ;  /* 0x0000001502007985 */ /* 0x0005e8000c101904 */
[----:B------:R-:W0:Y:S02]  /*2f80*/  LDG.E R10, desc[UR6][R8.64+0xc] ;  /* 0x00000c06080a7981 */ /* 0x000e24000c1e1900 */
[----:B0-----:R-:W-:-:S05]  /*2f90*/  IMAD.IADD R7, R21, 0x1, R10 ;  /* 0x0000000115077824 */ /* 0x001fca00078e020a */
[----:B------:R0:W-:Y:S04]  /*2fa0*/  ST.E desc[UR4][R2.64], R7 ;  /* 0x0000000702007985 */ /* 0x0001e8000c101904 */
[----:B------:R-:W1:Y:S02]  /*2fb0*/  LDG.E R10, desc[UR6][R8.64+0x10] ;  /* 0x00001006080a7981 */ /* 0x000e64000c1e1900 */
[----:B-1----:R-:W-:-:S05]  /*2fc0*/  IMAD.IADD R13, R7, 0x1, R10 ;  /* 0x00000001070d7824 */ /* 0x002fca00078e020a */
        /* <DEDUP_REMOVED lines=28> */
[----:B------:R-:W2:Y:S01]  /*3190*/  LDG.E R10, desc[UR6][R8.64+0x38] ;  /* 0x00003806080a7981 */ /* 0x000ea2000c1e1900 */
[----:B------:R-:W-:Y:S02]  /*31a0*/  VIADD R11, R11, 0x10 ;  /* 0x000000100b0b7836 */ /* 0x000fe40000000000 */
[----:B--2---:R-:W-:-:S05]  /*31b0*/  IMAD.IADD R21, R13, 0x1, R10 ;  /* 0x000000010d157824 */ /* 0x004fca00078e020a */
[----:B------:R1:W-:Y:S04]  /*31c0*/  ST.E desc[UR4][R2.64], R21 ;  /* 0x0000001502007985 */ /* 0x0003e8000c101904 */
[----:B------:R-:W0:Y:S01]  /*31d0*/  LDG.E R10, desc[UR6][R8.64+0x3c] ;  /* 0x00003c06080a7981 */ /* 0x000e22000c1e1900 */
[----:B------:R-:W-:Y:S01]  /*31e0*/  ISETP.NE.AND P3, PT, R11, R0, PT ;  /* 0x000000000b00720c */ /* 0x000fe20003f65270 */
[----:B0-----:R-:W-:-:S05]  /*31f0*/  IMAD.IADD R7, R21, 0x1, R10 ;  /* 0x0000000115077824 */ /* 0x001fca00078e020a */
[----:B------:R1:W-:Y:S07]  /*3200*/  ST.E desc[UR4][R2.64], R7 ;  /* 0x0000000702007985 */ /* 0x0003ee000c101904 */
[----:B------:R-:W-:Y:S05]  /*3210*/  @P3 BRA `(.L_x_20) ;  /* 0xfffffffc00183947 */ /* 0x000fea000383ffff */
[----:B------:R-:W-:Y:S05]  /*3220*/  BSYNC.RECONVERGENT B1 ;  /* 0x0000000000017941 */ /* 0x000fea0003800200 */
.L_x_19:
[----:B------:R-:W-:-:S07]  /*3230*/  IMAD.MOV.U32 R9, RZ, RZ, R0 ;  /* 0x000000ffff097224 */ /* 0x000fce00078e0000 */
.L_x_18:
[----:B------:R-:W-:-:S13]  /*3240*/  ISETP.NE.AND P3, PT, R14, RZ, PT ;  /* 0x000000ff0e00720c */ /* 0x000fda0003f65270 */
[----:B------:R-:W-:Y:S05]  /*3250*/  @!P3 BRA `(.L_x_21) ;  /* 0x0000000400a4b947 */ /* 0x000fea0003800000 */
[----:B------:R-:W-:Y:S01]  /*3260*/  ISETP.NE.AND P3, PT, R15, RZ, PT ;  /* 0x000000ff0f00720c */ /* 0x000fe20003f65270 */
[----:B------:R-:W-:-:S12]  /*3270*/  @!P1 BRA `(.L_x_22) ;  /* 0x0000000000a49947 */ /* 0x000fd80003800000 */
[----:B-1----:R-:W0:Y:S01]  /*3280*/  LDC.64 R12, c[0x0][0x388] ;  /* 0x0000e200ff0c7b82 */ /* 0x002e220000000a00 */
[----:B------:R-:W-:Y:S01]  /*3290*/  R2UR UR4, R18 ;  /* 0x00000000120472ca */ /* 0x000fe200000e0000 */
[----:B------:R-:W-:Y:S01]  /*32a0*/  IMAD.IADD R11, R6, 0x1, R9 ;  /* 0x00000001060b7824 */ /* 0x000fe200078e0209 */
[----:B------:R-:W-:-:S03]  /*32b0*/  R2UR UR5, R19 ;  /* 0x00000000130572ca */ /* 0x000fc600000e0000 */
[----:B0-----:R-:W-:-:S10]  /*32c0*/  IMAD.WIDE.U32 R12, R11, 0x4, R12 ;  /* 0x000000040b0c7825 */ /* 0x001fd400078e000c */
[----:B------:R-:W2:Y:S01]  /*32d0*/  LDG.E R12, desc[UR4][R12.64] ;  /* 0x000000040c0c7981 */ /* 0x000ea2000c1e1900 */
[----:B------:R-:W0:Y:S01]  /*32e0*/  LDCU.64 UR4, c[0x0][0x388] ;  /* 0x00007100ff0477ac */ /* 0x000e220008000a00 */
[----:B------:R-:W-:Y:S02]  /*32f0*/  IADD3 R8, P4, PT, R6, R9, RZ ;  /* 0x0000000906087210 */ /* 0x000fe40007f9e0ff */
[C---:B------:R-:W-:Y:S02]  /*3300*/  R2UR UR6, R18.reuse ;  /* 0x00000000120672ca */ /* 0x040fe400000e0000 */
[C---:B------:R-:W-:Y:S01]  /*3310*/  R2UR UR7, R19.reuse ;  /* 0x00000000130772ca */ /* 0x040fe200000e0000 */
[----:B------:R-:W-:Y:S01]  /*3320*/  IMAD.X R11, RZ, RZ, RZ, P4 ;  /* 0x000000ffff0b7224 */ /* 0x000fe200020e06ff */
[----:B------:R-:W-:Y:S02]  /*3330*/  R2UR UR8, R18 ;  /* 0x00000000120872ca */ /* 0x000fe400000e0000 */
[----:B------:R-:W-:-:S02]  /*3340*/  R2UR UR9, R19 ;  /* 0x00000000130972ca */ /* 0x000fc400000e0000 */
[----:B0-----:R-:W-:-:S04]  /*3350*/  LEA R10, P4, R8, UR4, 0x2 ;  /* 0x00000004080a7c11 */ /* 0x001fc8000f8810ff */
[----:B------:R-:W-:Y:S01]  /*3360*/  LEA.HI.X R11, R8, UR5, R11, 0x2, P4 ;  /* 0x00000005080b7c11 */ /* 0x000fe2000a0f140b */
[----:B--2---:R-:W-:-:S05]  /*3370*/  IMAD.IADD R7, R7, 0x1, R12 ;  /* 0x0000000107077824 */ /* 0x004fca00078e020c */
[----:B------:R0:W-:Y:S04]  /*3380*/  ST.E desc[UR6][R2.64], R7 ;  /* 0x0000000702007985 */ /* 0x0001e8000c101906 */
[----:B------:R-:W2:Y:S01]  /*3390*/  LDG.E R8, desc[UR8][R10.64+0x4] ;  /* 0x000004080a087981 */ /* 0x000ea2000c1e1900 */
[----:B------:R-:W-:Y:S02]  /*33a0*/  R2UR UR4, R18 ;  /* 0x00000000120472ca */ /* 0x000fe400000e0000 */
[----:B------:R-:W-:Y:S01]  /*33b0*/  R2UR UR5, R19 ;  /* 0x00000000130572ca */ /* 0x000fe200000e0000 */
[----:B--2---:R-:W-:-:S12]  /*33c0*/  IMAD.IADD R13, R7, 0x1, R8 ;  /* 0x00000001070d7824 */ /* 0x004fd800078e0208 */
        /* <DEDUP_REMOVED lines=13> */
[----:B------:R-:W2:Y:S02]  /*34a0*/  LDG.E R8, desc[UR6][R10.64+0x18] ;  /* 0x000018060a087981 */ /* 0x000ea4000c1e1900 */
[----:B--2---:R-:W-:-:S05]  /*34b0*/  IMAD.IADD R27, R21, 0x1, R8 ;  /* 0x00000001151b7824 */ /* 0x004fca00078e0208 */
[----:B------:R3:W-:Y:S04]  /*34c0*/  ST.E desc[UR4][R2.64], R27 ;  /* 0x0000001b02007985 */ /* 0x0007e8000c101904 */
[----:B------:R-:W0:Y:S01]  /*34d0*/  LDG.E R8, desc[UR6][R10.64+0x1c] ;  /* 0x00001c060a087981 */ /* 0x000e22000c1e1900 */
[----:B------:R-:W-:Y:S02]  /*34e0*/  VIADD R9, R9, 0x8 ;  /* 0x0000000809097836 */ /* 0x000fe40000000000 */
[----:B0-----:R-:W-:-:S05]  /*34f0*/  IMAD.IADD R7, R27, 0x1, R8 ;  /* 0x000000011b077824 */ /* 0x001fca00078e0208 */
[----:B------:R3:W-:Y:S02]  /*3500*/  ST.E desc[UR4][R2.64], R7 ;  /* 0x0000000702007985 */ /* 0x0007e4000c101904 */
.L_x_22:
[----:B------:R-:W-:Y:S05]  /*3510*/  @!P3 BRA `(.L_x_21) ;  /* 0x0000000000f4b947 */ /* 0x000fea0003800000 */
[----:B------:R-:W-:Y:S01]  /*3520*/  ISETP.NE.AND P3, PT, R4, RZ, PT ;  /* 0x000000ff0400720c */ /* 0x000fe20003f65270 */
[----:B------:R-:W-:-:S12]  /*3530*/  @!P2 BRA `(.L_x_23) ;  /* 0x000000000074a947 */ /* 0x000fd80003800000 */
[----:B------:R-:W0:Y:S01]  /*3540*/  LDC.64 R10, c[0x0][0x388] ;  /* 0x0000e200ff0a7b82 */ /* 0x000e220000000a00 */
[----:B------:R-:W-:Y:S01]  /*3550*/  R2UR UR4, R18 ;  /* 0x00000000120472ca */ /* 0x000fe200000e0000 */
[----:B-1-3--:R-:W-:Y:S01]  /*3560*/  IMAD.IADD R13, R6, 0x1, R9 ;  /* 0x00000001060d7824 */ /* 0x00afe200078e0209 */
        /* <DEDUP_REMOVED lines=19> */
[----:B------:R-:W3:Y:S02]  /*36a0*/  LDG.E R8, desc[UR6][R10.64+0x8] ;  /* 0x000008060a087981 */ /* 0x000ee4000c1e1900 */
[----:B---3--:R-:W-:-:S05]  /*36b0*/  IMAD.IADD R21, R13, 0x1, R8 ;  /* 0x000000010d157824 */ /* 0x008fca00078e0208 */
[----:B------:R2:W-:Y:S04]  /*36c0*/  ST.E desc[UR4][R2.64], R21 ;  /* 0x0000001502007985 */ /* 0x0005e8000c101904 */
[----:B------:R-:W0:Y:S01]  /*36d0*/  LDG.E R8, desc[UR6][R10.64+0xc] ;  /* 0x00000c060a087981 */ /* 0x000e22000c1e1900 */
[----:B------:R-:W-:Y:S02]  /*36e0*/  VIADD R9, R9, 0x4 ;  /* 0x0000000409097836 */ /* 0x000fe40000000000 */
[----:B0-----:R-:W-:-:S05]  /*36f0*/  IMAD.IADD R7, R21, 0x1, R8 ;  /* 0x0000000115077824 */ /* 0x001fca00078e0208 */
[----:B------:R2:W-:Y:S02]  /*3700*/  ST.E desc[UR4][R2.64], R7 ;  /* 0x0000000702007985 */ /* 0x0005e4000c101904 */
.L_x_23:
[----:B------:R-:W-:Y:S05]  /*3710*/  @!P3 BRA `(.L_x_21) ;  /* 0x000000000074b947 */ /* 0x000fea0003800000 */
[----:B------:R-:W0:Y:S01]  /*3720*/  LDC.64 R10, c[0x0][0x388] ;  /* 0x0000e200ff0a7b82 */ /* 0x000e220000000a00 */
[----:B------:R-:W-:Y:S01]  /*3730*/  R2UR UR4, R18 ;  /* 0x00000000120472ca */ /* 0x000fe200000e0000 */
[----:B-123--:R-:W-:Y:S01]  /*3740*/  IMAD.IADD R13, R6, 0x1, R9 ;  /* 0x00000001060d7824 */ /* 0x00efe200078e0209 */
[----:B------:R-:W-:-:S03]  /*3750*/  R2UR UR5, R19 ;  /* 0x00000000130572ca */ /* 0x000fc600000e0000 */
[----:B0-----:R-:W-:-:S10]  /*3760*/  IMAD.WIDE.U32 R10, R13, 0x4, R10 ;  /* 0x000000040d0a7825 */ /* 0x001fd400078e000a */
[----:B------:R-:W2:Y:S01]  /*3770*/  LDG.E R10, desc[UR4][R10.64] ;  /* 0x000000040a0a7981 */ /* 0x000ea2000c1e1900 */
[----:B------:R-:W-:Y:S01]  /*3780*/  ISETP.NE.AND P3, PT, R4, 0x1, PT ;  /* 0x000000010400780c */ /* 0x000fe20003f65270 */
[----:B--2---:R-:W-:-:S05]  /*3790*/  IMAD.IADD R13, R10, 0x1, R7 ;  /* 0x000000010a0d7824 */ /* 0x004fca00078e0207 */
[----:B------:R0:W-:Y:S07]  /*37a0*/  ST.E desc[UR4][R2.64], R13 ;  /* 0x0000000d02007985 */ /* 0x0001ee000c101904 */
[----:B------:R-:W-:Y:S05]  /*37b0*/  @!P3 BRA `(.L_x_21) ;  /* 0x00000000004cb947 */ /* 0x000fea0003800000 */
[----:B------:R-:W1:Y:S01]  /*37c0*/  LDCU.64 UR4, c[0x0][0x388] ;  /* 0x00007100ff0477ac */ /* 0x000e620008000a00 */
[----:B------:R-:W-:Y:S02]  /*37d0*/  IADD3 R7, P3, PT, R6, R9, RZ ;  /* 0x0000000906077210 */ /* 0x000fe40007f7e0ff */
[----:B------:R-:W-:Y:S02]  /*37e0*/  R2UR UR6, R18 ;  /* 0x00000000120672ca */ /* 0x000fe400000e0000 */
[----:B------:R-:W-:Y:S01]  /*37f0*/  R2UR UR7, R19 ;  /* 0x00000000130772ca */ /* 0x000fe200000e0000 */
[----:B------:R-:W-:Y:S01]  /*3800*/  IMAD.X R8, RZ, RZ, RZ, P3 ;  /* 0x000000ffff087224 */ /* 0x000fe200018e06ff */
[----:B-1----:R-:W-:-:S04]  /*3810*/  LEA R6, P3, R7, UR4, 0x2 ;  /* 0x0000000407067c11 */ /* 0x002fc8000f8610ff */
[----:B------:R-:W-:-:S07]  /*3820*/  LEA.HI.X R7, R7, UR5, R8, 0x2, P3 ;  /* 0x0000000507077c11 */ /* 0x000fce00098f1408 */
[----:B------:R-:W2:Y:S01]  /*3830*/  LDG.E R8, desc[UR6][R6.64+0x4] ;  /* 0x0000040606087981 */ /* 0x000ea2000c1e1900 */
[----:B------:R-:W-:Y:S02]  /*3840*/  R2UR UR4, R18 ;  /* 0x00000000120472ca */ /* 0x000fe400000e0000 */
[----:B------:R-:W-:Y:S02]  /*3850*/  R2UR UR5, R19 ;  /* 0x00000000130572ca */ /* 0x000fe400000e0000 */
[----:B------:R-:W-:Y:S01]  /*3860*/  ISETP.NE.AND P3, PT, R4, 0x2, PT ;  /* 0x000000020400780c */ /* 0x000fe20003f65270 */
[----:B--2---:R-:W-:-:S10]  /*3870*/  IMAD.IADD R9, R13, 0x1, R8 ;  /* 0x000000010d097824 */ /* 0x004fd400078e0208 */
[----:B------:R4:W-:Y:S02]  /*3880*/  ST.E desc[UR4][R2.64], R9 ;  /* 0x0000000902007985 */ /* 0x0009e4000c101904 */
[----:B------:R-:W-:Y:S05]  /*3890*/  @!P3 BRA `(.L_x_21) ;  /* 0x000000000014b947 */ /* 0x000fea0003800000 */
[----:B------:R-:W-:Y:S02]  /*38a0*/  R2UR UR4, R18 ;  /* 0x00000000120472ca */ /* 0x000fe400000e0000 */
[----:B------:R-:W-:-:S13]  /*38b0*/  R2UR UR5, R19 ;  /* 0x00000000130572ca */ /* 0x000fda00000e0000 */
[----:B------:R-:W4:Y:S02]  /*38c0*/  LDG.E R6, desc[UR4][R6.64+0x8] ;  /* 0x0000080406067981 */ /* 0x000f24000c1e1900 */
[----:B----4-:R-:W-:-:S05]  /*38d0*/  IMAD.IADD R9, R9, 0x1, R6 ;  /* 0x0000000109097824 */ /* 0x010fca00078e0206 */
[----:B------:R1:W-:Y:S02]  /*38e0*/  ST.E desc[UR4][R2.64], R9 ;  /* 0x0000000902007985 */ /* 0x0003e4000c101904 */
.L_x_21:
[----:B------:R-:W5:Y:S01]  /*38f0*/  LDCU UR4, c[0x0][0x390] ;  /* 0x00007200ff0477ac */ /* 0x000f620008000800 */
[----:B------:R-:W-:Y:S02]  /*3900*/  VIADD R5, R5, 0x1 ;  /* 0x0000000105057836 */ /* 0x000fe40000000000 */
[----:B-----5:R-:W-:-:S05]  /*3910*/  IMAD.U32 R6, RZ, RZ, UR4 ;  /* 0x00000004ff067e24 */ /* 0x020fca000f8e00ff */
[----:B------:R-:W-:-:S13]  /*3920*/  ISETP.NE.AND P3, PT, R5, R6, PT ;  /* 0x000000060500720c */ /* 0x000fda0003f65270 */
[----:B------:R-:W-:Y:S05]  /*3930*/  @P3 BRA `(.L_x_24) ;  /* 0xfffffff400103947 */ /* 0x000fea000383ffff */
[----:B------:R-:W-:Y:S05]  /*3940*/  BSYNC.RECONVERGENT B0 ;  /* 0x0000000000007941 */ /* 0x000fea0003800200 */
.L_x_17:
[----:B------:R-:W-:Y:S05]  /*3950*/  BRA `(.L_x_15) ;  /* 0x0000000400e87947 */ /* 0x000fea0003800000 */
.L_x_16:
[C---:B------:R-:W-:Y:S01]  /*3960*/  ISETP.GE.U32.AND P0, PT, R6.reuse, 0x8, PT ;  /* 0x000000080600780c */ /* 0x040fe20003f06070 */
[----:B------:R-:W-:Y:S01]  /*3970*/  IMAD.MOV.U32 R7, RZ, RZ, RZ ;  /* 0x000000ffff077224 */ /* 0x000fe200078e00ff */
[----:B------:R-:W-:-:S04]  /*3980*/  LOP3.LUT R0, R6, 0x7, RZ, 0xc0, !PT ;  /* 0x0000000706007812 */ /* 0x000fc800078ec0ff */
[----:B------:R-:W-:-:S07]  /*3990*/  ISETP.NE.AND P1, PT, R0, RZ, PT ;  /* 0x000000ff0000720c */ /* 0x000fce0003f25270 */
[----:B------:R-:W-:Y:S06]  /*39a0*/  @!P0 BRA `(.L_x_25) ;  /* 0x0000000000e48947 */ /* 0x000fec0003800000 */
[----:B------:R-:W-:Y:S01]  /*39b0*/  BSSY.RECONVERGENT B0, `(.L_x_25) ;  /* 0x0000038000007945 */ /* 0x000fe20003800200 */
[----:B------:R-:W-:Y:S01]  /*39c0*/  LOP3.LUT R7, R6, 0x7ffffff8, RZ, 0xc0, !PT ;  /* 0x7ffffff806077812 */ /* 0x000fe200078ec0ff */
[----:B------:R-:W-:-:S07]  /*39d0*/  IMAD.MOV.U32 R9, RZ, RZ, RZ ;  /* 0x000000ffff097224 */ /* 0x000fce00078e00ff */
.L_x_26:
[C---:B------:R-:W-:Y:S01]  /*39e0*/  R2UR UR4, R18.reuse ;  /* 0x00000000120472ca */ /* 0x040fe200000e0000 */
[----:B0-----:R-:W-:Y:S01]  /*39f0*/  IMAD.WIDE.U32 R2, R9, 0x4, R22 ;  /* 0x0000000409027825 */ /* 0x001fe200078e0016 */
[----:B------:R-:W-:Y:S02]  /*3a00*/  R2UR UR5, R19 ;  /* 0x00000000130572ca */ /* 0x000fe400000e0000 */
[C---:B------:R-:W-:Y:S01]  /*3a10*/  R2UR UR6, R18.reuse ;  /* 0x00000000120672ca */ /* 0x040fe200000e0000 */
[----:B------:R-:W-:Y:S01]  /*3a20*/  IMAD.WIDE.U32 R4, R9, 0x4, R24 ;  /* 0x0000000409047825 */ /* 0x000fe200078e0018 */
[----:B------:R-:W-:Y:S02]  /*3a30*/  R2UR UR7, R19 ;  /* 0x00000000130772ca */ /* 0x000fe400000e0000 */
[----:B------:R-:W-:Y:S01]  /*3a40*/  R2UR UR8, R18 ;  /* 0x00000000120872ca */ /* 0x000fe200000e0000 */
[----:B------:R-:W-:Y:S01]  /*3a50*/  VIADD R9, R9, 0x8 ;  /* 0x0000000809097836 */ /* 0x000fe20000000000 */
[----:B------:R-:W-:-:S02]  /*3a60*/  R2UR UR9, R19 ;  /* 0x00000000130972ca */ /* 0x000fc400000e0000 */
[C---:B------:R-:W-:Y:S02]  /*3a70*/  R2UR UR10, R18.reuse ;  /* 0x00000000120a72ca */ /* 0x040fe400000e0000 */
[C---:B------:R-:W-:Y:S01]  /*3a80*/  R2UR UR11, R19.reuse ;  /* 0x00000000130b72ca */ /* 0x040fe200000e0000 */
[----:B------:R0:W-:Y:S01]  /*3a90*/  ST.E desc[UR4][R2.64], RZ ;  /* 0x000000ff02007985 */ /* 0x0001e2000c101904 */
[C---:B------:R-:W-:Y:S02]  /*3aa0*/  R2UR UR12, R18.reuse ;  /* 0x00000000120c72ca */ /* 0x040fe400000e0000 */
[C---:B------:R-:W-:Y:S01]  /*3ab0*/  R2UR UR13, R19.reuse ;  /* 0x00000000130d72ca */ /* 0x040fe200000e0000 */
[----:B------:R0:W-:Y:S01]  /*3ac0*/  ST.E desc[UR6][R4.64], RZ ;  /* 0x000000ff04007985 */ /* 0x0001e2000c101906 */
[C---:B------:R-:W-:Y:S02]  /*3ad0*/  R2UR UR14, R18.reuse ;  /* 0x00000000120e72ca */ /* 0x040fe400000e0000 */
[----:B------:R-:W-:Y:S01]  /*3ae0*/  R2UR UR15, R19 ;  /* 0x00000000130f72ca */ /* 0x000fe200000e0000 */
[----:B------:R0:W-:Y:S01]  /*3af0*/  ST.E desc[UR8][R2.64+0x4], RZ ;  /* 0x000004ff02007985 */ /* 0x0001e2000c101908 */
[----:B------:R-:W-:-:S02]  /*3b00*/  R2UR UR16, R18 ;  /* 0x00000000121072ca */ /* 0x000fc400000e0000 */
        /* <DEDUP_REMOVED lines=27> */
[----:B------:R-:W-:Y:S01]  /*3cc0*/  R2UR UR35, R19 ;  /* 0x00000000132372ca */ /* 0x000fe200000e0000 */
[----:B------:R0:W-:Y:S01]  /*3cd0*/  ST.E desc[UR28][R2.64+0x18], RZ ;  /* 0x000018ff02007985 */ /* 0x0001e2000c10191c */
[----:B------:R-:W-:-:S03]  /*3ce0*/  ISETP.NE.AND P0, PT, R9, R7, PT ;  /* 0x000000070900720c */ /* 0x000fc60003f05270 */
[----:B------:R0:W-:Y:S04]  /*3cf0*/  ST.E desc[UR30][R4.64+0x18], RZ ;  /* 0x000018ff04007985 */ /* 0x0001e8000c10191e */
[----:B------:R0:W-:Y:S04]  /*3d00*/  ST.E desc[UR32][R2.64+0x1c], RZ ;  /* 0x00001cff02007985 */ /* 0x0001e8000c101920 */
[----:B------:R0:W-:Y:S02]  /*3d10*/  ST.E desc[UR34][R4.64+0x1c], RZ ;  /* 0x00001cff04007985 */ /* 0x0001e4000c101922 */
[----:B------:R-:W-:Y:S05]  /*3d20*/  @P0 BRA `(.L_x_26) ;  /* 0xfffffffc002c0947 */ /* 0x000fea000383ffff */
[----:B------:R-:W-:Y:S05]  /*3d30*/  BSYNC.RECONVERGENT B0 ;  /* 0x0000000000007941 */ /* 0x000fea0003800200 */
.L_x_25:
[----:B------:R-:W-:Y:S05]  /*3d40*/  @!P1 BRA `(.L_x_15) ;  /* 0x0000000000ec9947 */ /* 0x000fea0003800000 */
[----:B------:R-:W-:Y:S02]  /*3d50*/  ISETP.GE.U32.AND P0, PT, R0, 0x4, PT ;  /* 0x000000040000780c */ /* 0x000fe40003f06070 */
[----:B------:R-:W-:-:S04]  /*3d60*/  LOP3.LUT R8, R6, 0x3, RZ, 0xc0, !PT ;  /* 0x0000000306087812 */ /* 0x000fc800078ec0ff */
[----:B------:R-:W-:-:S07]  /*3d70*/  ISETP.NE.AND P1, PT, R8, RZ, PT ;  /* 0x000000ff0800720c */ /* 0x000fce0003f25270 */
[----:B------:R-:W-:Y:S06]  /*3d80*/  @!P0 BRA `(.L_x_27) ;  /* 0x00000000006c8947 */ /* 0x000fec0003800000 */
        /* <DEDUP_REMOVED lines=21> */
[----:B------:R-:W-:Y:S02]  /*3ee0*/  R2UR UR18, R18 ;  /* 0x00000000121272ca */ /* 0x000fe400000e0000 */
[----:B------:R-:W-:Y:S01]  /*3ef0*/  R2UR UR19, R19 ;  /* 0x00000000131372ca */ /* 0x000fe200000e0000 */
[----:B------:R1:W-:Y:S04]  /*3f00*/  ST.E desc[UR12][R2.64+0x8], RZ ;  /* 0x000008ff02007985 */ /* 0x0003e8000c10190c */
[----:B------:R1:W-:Y:S04]  /*3f10*/  ST.E desc[UR14][R4.64+0x8], RZ ;  /* 0x000008ff04007985 */ /* 0x0003e8000c10190e */
[----:B------:R1:W-:Y:S04]  /*3f20*/  ST.E desc[UR16][R2.64+0xc], RZ ;  /* 0x00000cff02007985 */ /* 0x0003e8000c101910 */
[----:B------:R1:W-:Y:S02]  /*3f30*/  ST.E desc[UR18][R4.64+0xc], RZ ;  /* 0x00000cff04007985 */ /* 0x0003e4000c101912 */
.L_x_27:
[----:B------:R-:W-:Y:S05]  /*3f40*/  @!P1 BRA `(.L_x_15) ;  /* 0x00000000006c9947 */ /* 0x000fea0003800000 */
[----:B------:R-:W-:Y:S02]  /*3f50*/  LOP3.LUT R0, R6, 0x1, RZ, 0xc0, !PT ;  /* 0x0000000106007812 */ /* 0x000fe400078ec0ff */
[----:B------:R-:W-:Y:S02]  /*3f60*/  ISETP.NE.AND P0, PT, R8, 0x1, PT ;  /* 0x000000010800780c */ /* 0x000fe40003f05270 */
[----:B------:R-:W-:-:S13]  /*3f70*/  ISETP.NE.U32.AND P1, PT, R0, 0x1, PT ;  /* 0x000000010000780c */ /* 0x000fda0003f25070 */
[C---:B------:R-:W-:Y:S02]  /*3f80*/  @!P1 R2UR UR12, R18.reuse ;  /* 0x00000000120c92ca */ /* 0x040fe400000e0000 */
[C---:B------:R-:W-:Y:S02]  /*3f90*/  @!P1 R2UR UR13, R19.reuse ;  /* 0x00000000130d92ca */ /* 0x040fe400000e0000 */
[----:B------:R-:W-:Y:S02]  /*3fa0*/  @!P1 R2UR UR14, R18 ;  /* 0x00000000120e92ca */ /* 0x000fe400000e0000 */
[----:B------:R-:W-:Y:S01]  /*3fb0*/  @!P1 R2UR UR15, R19 ;  /* 0x00000000130f92ca */ /* 0x000fe200000e0000 */
[----:B------:R-:W-:-:S14]  /*3fc0*/  @!P0 BRA `(.L_x_28) ;  /* 0x00000000003c8947 */ /* 0x000fdc0003800000 */
[C---:B------:R-:W-:Y:S01]  /*3fd0*/  R2UR UR4, R18.reuse ;  /* 0x00000000120472ca */ /* 0x040fe200000e0000 */
[----:B01----:R-:W-:Y:S01]  /*3fe0*/  IMAD.WIDE.U32 R2, R7, 0x4, R22 ;  /* 0x0000000407027825 */ /* 0x003fe200078e0016 */
[----:B------:R-:W-:Y:S02]  /*3ff0*/  R2UR UR5, R19 ;  /* 0x00000000130572ca */ /* 0x000fe400000e0000 */
[C---:B------:R-:W-:Y:S01]  /*4000*/  R2UR UR6, R18.reuse ;  /* 0x00000000120672ca */ /* 0x040fe200000e0000 */
[----:B------:R-:W-:Y:S01]  /*4010*/  IMAD.WIDE.U32 R4, R7, 0x4, R24 ;  /* 0x0000000407047825 */ /* 0x000fe200078e0018 */
[----:B------:R-:W-:Y:S02]  /*4020*/  R2UR UR7, R19 ;  /* 0x00000000130772ca */ /* 0x000fe400000e0000 */
[----:B------:R-:W-:Y:S01]  /*4030*/  R2UR UR8, R18 ;  /* 0x00000000120872ca */ /* 0x000fe200000e0000 */
[----:B------:R-:W-:Y:S01]  /*4040*/  VIADD R7, R7, 0x2 ;  /* 0x0000000207077836 */ /* 0x000fe20000000000 */
[----:B------:R-:W-:-:S02]  /*4050*/  R2UR UR9, R19 ;  /* 0x00000000130972ca */ /* 0x000fc400000e0000 */
[----:B------:R-:W-:Y:S02]  /*4060*/  R2UR UR10, R18 ;  /* 0x00000000120a72ca */ /* 0x000fe400000e0000 */
[----:B------:R-:W-:Y:S01]  /*4070*/  R2UR UR11, R19 ;  /* 0x00000000130b72ca */ /* 0x000fe200000e0000 */
[----:B------:R2:W-:Y:S04]  /*4080*/  ST.E desc[UR4][R2.64], RZ ;  /* 0x000000ff02007985 */ /* 0x0005e8000c101904 */
[----:B------:R2:W-:Y:S04]  /*4090*/  ST.E desc[UR6][R4.64], RZ ;  /* 0x000000ff04007985 */ /* 0x0005e8000c101906 */
[----:B------:R2:W-:Y:S04]  /*40a0*/  ST.E desc[UR8][R2.64+0x4], RZ ;  /* 0x000004ff02007985 */ /* 0x0005e8000c101908 */
[----:B------:R2:W-:Y:S02]  /*40b0*/  ST.E desc[UR10][R4.64+0x4], RZ ;  /* 0x000004ff04007985 */ /* 0x0005e4000c10190a */
.L_x_28:
[----:B012---:R-:W-:-:S04]  /*40c0*/  @!P1 IMAD.WIDE.U32 R4, R7, 0x4, R22 ;  /* 0x0000000407049825 */ /* 0x007fc800078e0016 */
[----:B------:R-:W-:Y:S01]  /*40d0*/  @!P1 IMAD.WIDE.U32 R2, R7, 0x4, R24 ;  /* 0x0000000407029825 */ /* 0x000fe200078e0018 */
[----:B------:R2:W-:Y:S04]  /*40e0*/  @!P1 ST.E desc[UR12][R4.64], RZ ;  /* 0x000000ff04009985 */ /* 0x0005e8000c10190c */
[----:B------:R2:W-:Y:S02]  /*40f0*/  @!P1 ST.E desc[UR14][R2.64], RZ ;  /* 0x000000ff02009985 */ /* 0x0005e4000c10190e */
.L_x_15:
[----:B------:R-:W5:Y:S01]  /*4100*/  LDCU UR4, c[0x0][0x394] ;  /* 0x00007280ff0477ac */ /* 0x000f620008000800 */
[----:B------:R-:W-:Y:S01]  /*4110*/  BSSY.RECONVERGENT B0, `(.L_x_29) ;  /* 0x000028d000007945 */ /* 0x000fe20003800200 */
[----:B01234-:R-:W-:Y:S01]  /*4120*/  IMAD.MOV.U32 R2, RZ, RZ, RZ ;  /* 0x000000ffff027224 */ /* 0x01ffe200078e00ff */
[----:B-----5:R-:W-:-:S04]  /*4130*/  VIMNMX R0, PT, PT, R6, UR4, PT ;  /* 0x0000000406007c48 */ /* 0x020fc8000bfe0100 */
[----:B------:R-:W-:-:S13]  /*4140*/  ISETP.GE.AND P0, PT, R0, 0x1, PT ;  /* 0x000000010000780c */ /* 0x000fda0003f06270 */
[----:B------:R-:W-:Y:S05]  /*4150*/  @!P0 BRA `(.L_x_30) ;  /* 0x0000002800208947 */ /* 0x000fea0003800000 */
[C---:B------:R-:W-:Y:S01]  /*4160*/  LOP3.LUT R0, R6.reuse, 0x7, RZ, 0xc0, !PT ;  /* 0x0000000706007812 */ /* 0x040fe200078ec0ff */
[----:B------:R-:W-:Y:S01]  /*4170*/  IMAD.MOV.U32 R7, RZ, RZ, RZ ;  /* 0x000000ffff077224 */ /* 0x000fe200078e00ff */
[C---:B------:R-:W-:Y:S01]  /*4180*/  LOP3.LUT R3, R6.reuse, 0x3, RZ, 0xc0, !PT ;  /* 0x0000000306037812 */ /* 0x040fe200078ec0ff */
[----:B------:R-:W-:Y:S01]  /*4190*/  IMAD.MOV.U32 R2, RZ, RZ, RZ ;  /* 0x000000ffff027224 */ /* 0x000fe200078e00ff */
[C---:B------:R-:W-:Y:S02]  /*41a0*/  LOP3.LUT R4, R6.reuse, 0x7ffffff8, RZ, 0xc0, !PT ;  /* 0x7ffffff806047812 */ /* 0x040fe400078ec0ff */
[----:B------:R-:W-:-:S07]  /*41b0*/  LOP3.LUT R5, R6, 0x7ffffffc, RZ, 0xc0, !PT ;  /* 0x7ffffffc06057812 */ /* 0x000fce00078ec0ff */
.L_x_78:
[----:B------:R-:W-:Y:S01]  /*41c0*/  R2UR UR4, R18 ;  /* 0x00000000120472ca */ /* 0x000fe200000e0000 */
[----:B------:R-:W-:Y:S01]  /*41d0*/  IMAD.WIDE.U32 R12, R7, 0x4, R16 ;  /* 0x00000004070c7825 */ /* 0x000fe200078e0010 */
[----:B------:R-:W-:-:S13]  /*41e0*/  R2UR UR5, R19 ;  /* 0x00000000130572ca */ /* 0x000fda00000e0000 */
[----:B0----5:R0:W5:Y:S01]  /*41f0*/  LD.E R6, desc[UR4][R12.64] ;  /* 0x000000040c067980 */ /* 0x021162000c101900 */
[----:B-1----:R-:W1:Y:S01]  /*4200*/  LDCU.64 UR4, c[0x0][0x390] ;  /* 0x00007200ff0477ac */ /* 0x002e620008000a00 */
[----:B------:R-:W-:Y:S02]  /*4210*/  VIADD R7, R7, 0x1 ;  /* 0x0000000107077836 */ /* 0x000fe40000000000 */
[----:B------:R-:W-:Y:S01]  /*4220*/  IMAD.MOV.U32 R11, RZ, RZ, RZ ;  /* 0x000000ffff0b7224 */ /* 0x000fe200078e00ff */
[----:B-1----:R-:W-:Y:S01]  /*4230*/  UISETP.GE.U32.AND UP0, UPT, UR4, 0x8, UPT ;  /* 0x000000080400788c */ /* 0x002fe2000bf06070 */
[----:B------:R-:W-:-:S05]  /*4240*/  IMAD.U32 R9, RZ, RZ, UR5 ;  /* 0x00000005ff097e24 */ /* 0x000fca000f8e00ff */
[----:B------:R-:W-:-:S03]  /*4250*/  ISETP.NE.AND P0, PT, R7, R9, PT ;  /* 0x000000090700720c */ /* 0x000fc60003f05270 */
[----:B0-----:R-:W-:Y:S10]  /*4260*/  BRA.U !UP0, `(.L_x_31) ;  /* 0x0000001108387547 */ /* 0x001ff4000b800000 */
[----:B------:R-:W0:Y:S01]  /*4270*/  LDC.64 R10, c[0x0][0x388] ;  /* 0x0000e200ff0a7b82 */ /* 0x000e220000000a00 */
[----:B------:R-:W-:Y:S02]  /*4280*/  R2UR UR4, R18 ;  /* 0x00000000120472ca */ /* 0x000fe400000e0000 */
[----:B------:R-:W-:Y:S01]  /*4290*/  R2UR UR5, R19 ;  /* 0x00000000130572ca */ /* 0x000fe200000e0000 */
[----:B0----5:R-:W-:-:S12]  /*42a0*/  IMAD.WIDE R10, R6, 0x4, R10 ;  /* 0x00000004060a7825 */ /* 0x021fd800078e020a */
[----:B------:R-:W2:Y:S02]  /*42b0*/  LDG.E R8, desc[UR4][R10.64] ;  /* 0x000000040a087981 */ /* 0x000ea4000c1e1900 */
[----:B--2---:R-:W-:-:S13]  /*42c0*/  ISETP.GE.AND P1, PT, R8, 0x1, PT ;  /* 0x000000010800780c */ /* 0x004fda0003f26270 */
[----:B------:R-:W-:Y:S02]  /*42d0*/  @P1 R2UR UR4, R18 ;  /* 0x00000000120412ca */ /* 0x000fe400000e0000 */
[----:B------:R-:W-:-:S13]  /*42e0*/  @P1 R2UR UR5, R19 ;  /* 0x00000000130512ca */ /* 0x000fda00000e0000 */
[----:B------:R-:W2:Y:S01]  /*42f0*/  @P1 LD.E R8, desc[UR4][R24.64] ;  /* 0x0000000418081980 */ /* 0x000ea2000c101900 */
[----:B------:R-:W-:Y:S02]  /*4300*/  @P1 R2UR UR6, R18 ;  /* 0x00000000120612ca */ /* 0x000fe400000e0000 */
[----:B------:R-:W-:Y:S01]  /*4310*/  @P1 R2UR UR7, R19 ;  /* 0x00000000130712ca */ /* 0x000fe200000e0000 */
[----:B--2---:R-:W-:-:S05]  /*4320*/  @P1 VIADD R15, R8, 0xffffffff ;  /* 0xffffffff080f1836 */ /* 0x004fca0000000000 */
[----:B------:R0:W-:Y:S07]  /*4330*/  @P1 ST.E desc[UR4][R24.64], R15 ;  /* 0x0000000f18001985 */ /* 0x0001ee000c101904 */
[----:B------:R-:W2:Y:S01]  /*4340*/  @P1 LD.E R8, desc[UR6][R22.64] ;  /* 0x0000000616081980 */ /* 0x000ea2000c101900 */
[----:B------:R-:W-:Y:S01]  /*4350*/  R2UR UR6, R18 ;  /* 0x00000000120672ca */ /* 0x000fe200000e0000 */
[----:B------:R-:W-:Y:S01]  /*4360*/  IMAD.WIDE.U32 R12, R9, 0x4, R10 ;  /* 0x00000004090c7825 */ /* 0x000fe200078e000a */
[----:B------:R-:W-:-:S03]  /*4370*/  R2UR UR7, R19 ;  /* 0x00000000130772ca */ /* 0x000fc600000e0000 */
[----:B--2---:R-:W-:-:S05]  /*4380*/  @P1 VIADD R21, R8, 0x1 ;  /* 0x0000000108151836 */ /* 0x004fca0000000000 */
[----:B------:R1:W-:Y:S05]  /*4390*/  @P1 ST.E desc[UR4][R22.64], R21 ;  /* 0x0000001516001985 */ /* 0x0003ea000c101904 */
[----:B------:R-:W2:Y:S02]  /*43a0*/  LDG.E R12, desc[UR6][R12.64] ;  /* 0x000000060c0c7981 */ /* 0x000ea4000c1e1900 */
[----:B--2---:R-:W-:-:S13]  /*43b0*/  ISETP.GE.AND P1, PT, R12, 0x1, PT ;  /* 0x000000010c00780c */ /* 0x004fda0003f26270 */
[----:B------:R-:W-:Y:S02]  /*43c0*/  @P1 R2UR UR4, R18 ;  /* 0x00000000120412ca */ /* 0x000fe400000e0000 */
[----:B------:R-:W-:-:S13]  /*43d0*/  @P1 R2UR UR5, R19 ;  /* 0x00000000130512ca */ /* 0x000fda00000e0000 */
[----:B------:R-:W0:Y:S01]  /*43e0*/  @P1 LD.E R8, desc[UR4][R24.64+0x4] ;  /* 0x0000040418081980 */ /* 0x000e22000c101900 */
[----:B------:R-:W-:Y:S02]  /*43f0*/  @P1 R2UR UR6, R18 ;  /* 0x00000000120612ca */ /* 0x000fe400000e0000 */
[----:B------:R-:W-:Y:S01]  /*4400*/  @P1 R2UR UR7, R19 ;  /* 0x00000000130712ca */ /* 0x000fe200000e0000 */
[----:B0-----:R-:W-:-:S05]  /*4410*/  @P1 VIADD R15, R8, 0xffffffff ;  /* 0xffffffff080f1836 */ /* 0x001fca0000000000 */
[----:B------:R0:W-:Y:S07]  /*4420*/  @P1 ST.E desc[UR4][R24.64+0x4], R15 ;  /* 0x0000040f18001985 */ /* 0x0001ee000c101904 */
[----:B------:R-:W1:Y:S01]  /*4430*/  @P1 LD.E R8, desc[UR6][R22.64+0x4] ;  /* 0x0000040616081980 */ /* 0x000e62000c101900 */
[----:B------:R-:W-:Y:S01]  /*4440*/  R2UR UR6, R18 ;  /* 0x00000000120672ca */ /* 0x000fe200000e0000 */
[----:B------:R-:W-:Y:S01]  /*4450*/  IMAD.WIDE.U32 R12, R9, 0x8, R10 ;  /* 0x00000008090c7825 */ /* 0x000fe200078e000a */
[----:B------:R-:W-:-:S03]  /*4460*/  R2UR UR7, R19 ;  /* 0x00000000130772ca */ /* 0x000fc600000e0000 */
[----:B-1----:R-:W-:-:S05]  /*4470*/  @P1 VIADD R21, R8, 0x1 ;  /* 0x0000000108151836 */ /* 0x002fca0000000000 */
        /* <DEDUP_REMOVED lines=60> */
[----:B------:R-:W-:Y:S05]  /*4840*/  @P1 ST.E desc[UR4][R22.64+0x14], R21 ;  /* 0x0000141516001985 */ /* 0x000fea000c101904 */
        /* <DEDUP_REMOVED lines=25> */
[----:B------:R-:W-:Y:S01]  /*49e0*/  IADD3 R27, PT, PT, -R4, 0x8, RZ ;  /* 0x00000008041b7810 */ /* 0x000fe20007ffe1ff */
[----:B------:R-:W-:Y:S01]  /*49f0*/  BSSY.RECONVERGENT B1, `(.L_x_31) ;  /* 0x0000095000017945 */ /* 0x000fe20003800200 */
[----:B------:R-:W-:Y:S01]  /*4a00*/  IADD3 R30, P2, PT, R22, 0x30, RZ ;  /* 0x00000030161e7810 */ /* 0x000fe20007f5e0ff */
[----:B------:R-:W-:Y:S01]  /*4a10*/  IMAD.MOV.U32 R11, RZ, RZ, R4 ;  /* 0x000000ffff0b7224 */ /* 0x000fe200078e0004 */
[----:B------:R-:W-:-:S03]  /*4a20*/  IADD3 R28, P3, PT, R24, 0x30, RZ ;  /* 0x00000030181c7810 */ /* 0x000fc60007f7e0ff */
[----:B------:R-:W-:Y:S02]  /*4a30*/  IMAD.X R35, RZ, RZ, R23, P2 ;  /* 0x000000ffff237224 */ /* 0x000fe400010e0617 */
[----:B------:R-:W-:Y:S02]  /*4a40*/  IMAD.X R33, RZ, RZ, R25, P3 ;  /* 0x000000ffff217224 */ /* 0x000fe400018e0619 */
[----:B-1----:R-:W-:Y:S02]  /*4a50*/  @P1 VIADD R13, R8, 0x1 ;  /* 0x00000001080d1836 */ /* 0x002fe40000000000 */
[----:B------:R-:W-:-:S03]  /*4a60*/  IMAD R8, R9, 0x8, R6 ;  /* 0x0000000809087824 */ /* 0x000fc600078e0206 */
[----:B------:R0:W-:Y:S01]  /*4a70*/  @P1 ST.E desc[UR4][R22.64+0x1c], R13 ;  /* 0x00001c0d16001985 */ /* 0x0001e2000c101904 */
[----:B------:R-:W-:-:S13]  /*4a80*/  ISETP.NE.AND P1, PT, R27, RZ, PT ;  /* 0x000000ff1b00720c */ /* 0x000fda0003f25270 */
[----:B0-----:R-:W-:Y:S05]  /*4a90*/  @!P1 BRA `(.L_x_32) ;  /* 0x0000000800289947 */ /* 0x001fea0003800000 */
[----:B------:R-:W0:Y:S01]  /*4aa0*/  LDC.64 R10, c[0x0][0x388] ;  /* 0x0000e200ff0a7b82 */ /* 0x000e220000000a00 */
[----:B------:R-:W-:Y:S01]  /*4ab0*/  BSSY.RECONVERGENT B2, `(.L_x_33) ;  /* 0x0000087000027945 */ /* 0x000fe20003800200 */
.L_x_34:
[----:B------:R-:W-:Y:S01]  /*4ac0*/  R2UR UR4, R18 ;  /* 0x00000000120472ca */ /* 0x000fe200000e0000 */
[----:B0-----:R-:W-:Y:S01]  /*4ad0*/  IMAD.WIDE R20, R8, 0x4, R10 ;  /* 0x0000000408147825 */ /* 0x001fe200078e020a */
[----:B------:R-:W-:-:S13]  /*4ae0*/  R2UR UR5, R19 ;  /* 0x00000000130572ca */ /* 0x000fda00000e0000 */
[----:B--2---:R-:W2:Y:S01]  /*4af0*/  LDG.E R9, desc[UR4][R20.64] ;  /* 0x0000000414097981 */ /* 0x004ea2000c1e1900 */
[----:B------:R-:W-:Y:S02]  /*4b00*/  IMAD.MOV.U32 R12, RZ, RZ, R28 ;  /* 0x000000ffff0c7224 */ /* 0x000fe400078e001c */
[----:B------:R-:W-:Y:S01]  /*4b10*/  IMAD.MOV.U32 R13, RZ, RZ, R33 ;  /* 0x000000ffff0d7224 */ /* 0x000fe200078e0021 */
[----:B--2---:R-:W-:-:S13]  /*4b20*/  ISETP.GE.AND P1, PT, R9, 0x1, PT ;  /* 0x000000010900780c */ /* 0x004fda0003f26270 */
[----:B------:R-:W-:Y:S02]  /*4b30*/  @P1 R2UR UR4, R18 ;  /* 0x00000000120412ca */ /* 0x000fe400000e0000 */
[----:B------:R-:W-:-:S13]  /*4b40*/  @P1 R2UR UR5, R19 ;  /* 0x00000000130512ca */ /* 0x000fda00000e0000 */
[----:B------:R-:W2:Y:S01]  /*4b50*/  @P1 LD.E R9, desc[UR4][R12.64+-0x10] ;  /* 0xfffff0040c091980 */ /* 0x000ea2000c101900 */
[----:B------:R-:W-:Y:S01]  /*4b60*/  @P1 R2UR UR6, R18 ;  /* 0x00000000120612ca */ /* 0x000fe200000e0000 */
[----:B------:R-:W-:Y:S01]  /*4b70*/  IMAD.MOV.U32 R14, RZ, RZ, R30 ;  /* 0x000000ffff0e7224 */ /* 0x000fe200078e001e */
[----:B------:R-:W-:Y:S01]  /*4b80*/  @P1 R2UR UR7, R19 ;  /* 0x00000000130712ca */ /* 0x000fe200000e0000 */
[----:B------:R-:W-:Y:S02]  /*4b90*/  IMAD.MOV.U32 R15, RZ, RZ, R35 ;  /* 0x000000ffff0f7224 */ /* 0x000fe400078e0023 */
[----:B--2---:R-:W-:-:S05]  /*4ba0*/  @P1 VIADD R31, R9, 0xffffffff ;  /* 0xffffffff091f1836 */ /* 0x004fca0000000000 */
[----:B------:R0:W-:Y:S01]  /*4bb0*/  @P1 ST.E desc[UR4][R12.64+-0x10], R31 ;  /* 0xfffff01f0c001985 */ /* 0x0001e2000c101904 */
[----:B------:R-:W1:Y:S04]  /*4bc0*/  LDCU UR4, c[0x0][0x394] ;  /* 0x00007280ff0477ac */ /* 0x000e680008000800 */
[----:B------:R-:W2:Y:S01]  /*4bd0*/  @P1 LD.E R28, desc[UR6][R14.64+-0x10] ;  /* 0xfffff0060e1c1980 */ /* 0x000ea2000c101900 */
[----:B------:R-:W-:Y:S02]  /*4be0*/  R2UR UR8, R18 ;  /* 0x00000000120872ca */ /* 0x000fe400000e0000 */
[----:B------:R-:W-:Y:S01]  /*4bf0*/  R2UR UR9, R19 ;  /* 0x00000000130972ca */ /* 0x000fe200000e0000 */
[----:B-1----:R-:W-:Y:S02]  /*4c00*/  IMAD.U32 R9, RZ, RZ, UR4 ;  /* 0x00000004ff097e24 */ /* 0x002fe4000f8e00ff */
[----:B--2---:R-:W-:-:S02]  /*4c10*/  @P1 VIADD R33, R28, 0x1 ;  /* 0x000000011c211836 */ /* 0x004fc40000000000 */
[----:B------:R-:W-:-:S03]  /*4c20*/  IMAD.WIDE.U32 R28, R9, 0x4, R20 ;  /* 0x00000004091c7825 */ /* 0x000fc600078e0014 */
        /* <DEDUP_REMOVED lines=100> */
[----:B------:R-:W0:Y:S01]  /*5270*/  @P1 LD.E R28, desc[UR6][R14.64+0xc] ;  /* 0x00000c060e1c1980 */ /* 0x000e22000c101900 */
[----:B------:R-:W-:Y:S02]  /*5280*/  VIADD R27, R27, 0x8 ;  /* 0x000000081b1b7836 */ /* 0x000fe40000000000 */
[----:B------:R-:W-:-:S03]  /*5290*/  IMAD R8, R9, 0x8, R8 ;  /* 0x0000000809087824 */ /* 0x000fc600078e0208 */
[----:B------:R-:W-:Y:S01]  /*52a0*/  ISETP.NE.AND P3, PT, R27, RZ, PT ;  /* 0x000000ff1b00720c */ /* 0x000fe20003f65270 */
[----:B0-----:R-:W-:Y:S01]  /*52b0*/  @P1 VIADD R31, R28, 0x1 ;  /* 0x000000011c1f1836 */ /* 0x001fe20000000000 */
[----:B------:R-:W-:-:S04]  /*52c0*/  IADD3 R28, P2, PT, R12, 0x20, RZ ;  /* 0x000000200c1c7810 */ /* 0x000fc80007f5e0ff */
[----:B------:R2:W-:Y:S01]  /*52d0*/  @P1 ST.E desc[UR4][R14.64+0xc], R31 ;  /* 0x00000c1f0e001985 */ /* 0x0005e2000c101904 */
[----:B------:R-:W-:Y:S01]  /*52e0*/  IADD3 R30, P1, PT, R14, 0x20, RZ ;  /* 0x000000200e1e7810 */ /* 0x000fe20007f3e0ff */
[----:B-1----:R-:W-:-:S04]  /*52f0*/  IMAD.X R33, RZ, RZ, R13, P2 ;  /* 0x000000ffff217224 */ /* 0x002fc800010e060d */
[----:B------:R-:W-:Y:S01]  /*5300*/  IMAD.X R35, RZ, RZ, R15, P1 ;  /* 0x000000ffff237224 */ /* 0x000fe200008e060f */
[----:B------:R-:W-:Y:S07]  /*5310*/  @P3 BRA `(.L_x_34) ;  /* 0xfffffff400e83947 */ /* 0x000fee000383ffff */
[----:B------:R-:W-:Y:S05]  /*5320*/  BSYNC.RECONVERGENT B2 ;  /* 0x0000000000027941 */ /* 0x000fea0003800200 */
.L_x_33:
[----:B------:R-:W-:-:S07]  /*5330*/  IMAD.MOV.U32 R11, RZ, RZ, R4 ;  /* 0x000000ffff0b7224 */ /* 0x000fce00078e0004 */
.L_x_32:
[----:B------:R-:W-:Y:S05]  /*5340*/  BSYNC.RECONVERGENT B1 ;  /* 0x0000000000017941 */ /* 0x000fea0003800200 */
.L_x_31:
[----:B------:R-:W-:Y:S01]  /*5350*/  ISETP.NE.AND P1, PT, R0, RZ, PT ;  /* 0x000000ff0000720c */ /* 0x000fe20003f25270 */
[----:B------:R-:W-:-:S12]  /*5360*/  BSSY.RECONVERGENT B1, `(.L_x_35) ;  /* 0x0000096000017945 */ /* 0x000fd80003800200 */
[----:B------:R-:W-:Y:S05]  /*5370*/  @!P1 BRA `(.L_x_36) ;  /* 0x0000000800509947 */ /* 0x000fea0003800000 */
[----:B------:R-:W-:Y:S01]  /*5380*/  VIADD R8, R0, 0xffffffff ;  /* 0xffffffff00087836 */ /* 0x000fe20000000000 */
[----:B------:R-:W-:Y:S04]  /*5390*/  BSSY.RECONVERGENT B2, `(.L_x_37) ;  /* 0x000004d000027945 */ /* 0x000fe80003800200 */
[----:B------:R-:W-:-:S13]  /*53a0*/  ISETP.GE.U32.AND P1, PT, R8, 0x3, PT ;  /* 0x000000030800780c */ /* 0x000fda0003f26070 */
[----:B------:R-:W-:Y:S05]  /*53b0*/  @!P1 BRA `(.L_x_38) ;  /* 0x0000000400289947 */ /* 0x000fea0003800000 */
[----:B--2---:R-:W0:Y:S01]  /*53c0*/  LDC.64 R14, c[0x0][0x388] ;  /* 0x0000e200ff0e7b82 */ /* 0x004e220000000a00 */
[----:B------:R-:W-:Y:S01]  /*53d0*/  R2UR UR4, R18 ;  /* 0x00000000120472ca */ /* 0x000fe200000e0000 */
[----:B-----5:R-:W-:Y:S01]  /*53e0*/  IMAD R13, R11, R9, R6 ;  /* 0x000000090b0d7224 */ /* 0x020fe200078e0206 */
[----:B------:R-:W-:-:S03]  /*53f0*/  R2UR UR5, R19 ;  /* 0x00000000130572ca */ /* 0x000fc600000e0000 */
[----:B0-----:R-:W-:-:S10]  /*5400*/  IMAD.WIDE R14, R13, 0x4, R14 ;  /* 0x000000040d0e7825 */ /* 0x001fd400078e020e */
[----:B------:R-:W2:Y:S02]  /*5410*/  LDG.E R8, desc[UR4][R14.64] ;  /* 0x000000040e087981 */ /* 0x000ea4000c1e1900 */
[----:B--2---:R-:W-:-:S13]  /*5420*/  ISETP.GE.AND P1, PT, R8, 0x1, PT ;  /* 0x000000010800780c */ /* 0x004fda0003f26270 */
[----:B------:R-:W-:Y:S01]  /*5430*/  @P1 R2UR UR4, R18 ;  /* 0x00000000120412ca */ /* 0x000fe200000e0000 */
[----:B------:R-:W-:Y:S01]  /*5440*/  @P1 IMAD.WIDE.U32 R12, R11, 0x4, R24 ;  /* 0x000000040b0c1825 */ /* 0x000fe200078e0018 */
[----:B------:R-:W-:-:S13]  /*5450*/  @P1 R2UR UR5, R19 ;  /* 0x00000000130512ca */ /* 0x000fda00000e0000 */
[----:B------:R-:W2:Y:S01]  /*5460*/  @P1 LD.E R8, desc[UR4][R12.64] ;  /* 0x000000040c081980 */ /* 0x000ea2000c101900 */
[----:B------:R-:W-:Y:S01]  /*5470*/  @P1 R2UR UR6, R18 ;  /* 0x00000000120612ca */ /* 0x000fe200000e0000 */
[----:B------:R-:W-:Y:S01]  /*5480*/  @P1 IMAD.WIDE.U32 R20, R11, 0x4, R22 ;  /* 0x000000040b141825 */ /* 0x000fe200078e0016 */
[----:B------:R-:W-:-:S03]  /*5490*/  @P1 R2UR UR7, R19 ;  /* 0x00000000130712ca */ /* 0x000fc600000e0000 */
[----:B--2---:R-:W-:-:S05]  /*54a0*/  @P1 VIADD R27, R8, 0xffffffff ;  /* 0xffffffff081b1836 */ /* 0x004fca0000000000 */
[----:B------:R0:W-:Y:S05]  /*54b0*/  @P1 ST.E desc[UR4][R12.64], R27 ;  /* 0x0000001b0c001985 */ /* 0x0001ea000c101904 */
        /* <DEDUP_REMOVED lines=8> */
[----:B------:R-:W-:Y:S01]  /*5540*/  @P1 R2UR UR4, R18 ;  /* 0x00000000120412ca */ /* 0x000fe200000e0000 */
[----:B------:R-:W-:Y:S01]  /*5550*/  @P1 IMAD.WIDE.U32 R28, R11, 0x4, R24 ;  /* 0x000000040b1c1825 */ /* 0x000fe200078e0018 */
[----:B------:R-:W-:-:S13]  /*5560*/  @P1 R2UR UR5, R19 ;  /* 0x00000000130512ca */ /* 0x000fda00000e0000 */
[----:B------:R-:W2:Y:S01]  /*5570*/  @P1 LD.E R8, desc[UR4][R28.64+0x4] ;  /* 0x000004041c081980 */ /* 0x000ea2000c101900 */
[----:B------:R-:W-:Y:S01]  /*5580*/  @P1 R2UR UR6, R18 ;  /* 0x00000000120612ca */ /* 0x000fe200000e0000 */
[----:B0-----:R-:W-:Y:S01]  /*5590*/  @P1 IMAD.WIDE.U32 R12, R11, 0x4, R22 ;  /* 0x000000040b0c1825 */ /* 0x001fe200078e0016 */
[----:B------:R-:W-:-:S03]  /*55a0*/  @P1 R2UR UR7, R19 ;  /* 0x00000000130712ca */ /* 0x000fc600000e0000 */
[----:B--2---:R-:W-:-:S05]  /*55b0*/  @P1 VIADD R27, R8, 0xffffffff ;  /* 0xffffffff081b1836 */ /* 0x004fca0000000000 */
[----:B------:R0:W-:Y:S05]  /*55c0*/  @P1 ST.E desc[UR4][R28.64+0x4], R27 ;  /* 0x0000041b1c001985 */ /* 0x0001ea000c101904 */
        /* <DEDUP_REMOVED lines=23> */
[----:B------:R-:W2:Y:S01]  /*5740*/  LDG.E R14, desc[UR6][R14.64] ;  /* 0x000000060e0e7981 */ /* 0x000ea2000c1e1900 */
[----:B------:R-:W-:Y:S01]  /*5750*/  BSSY.RECONVERGENT B3, `(.L_x_39) ;  /* 0x000000f000037945 */ /* 0x000fe20003800200 */
[----:B--2---:R-:W-:-:S13]  /*5760*/  ISETP.GE.AND P1, PT, R14, 0x1, PT ;  /* 0x000000010e00780c */ /* 0x004fda0003f26270 */
[----:B0-----:R-:W-:Y:S05]  /*5770*/  @!P1 BRA `(.L_x_40) ;  /* 0x0000000000309947 */ /* 0x001fea0003800000 */
[----:B------:R-:W-:Y:S01]  /*5780*/  R2UR UR4, R18 ;  /* 0x00000000120472ca */ /* 0x000fe200000e0000 */
[----:B------:R-:W-:Y:S01]  /*5790*/  IMAD.WIDE.U32 R14, R11, 0x4, R24 ;  /* 0x000000040b0e7825 */ /* 0x000fe200078e0018 */
[----:B------:R-:W-:-:S13]  /*57a0*/  R2UR UR5, R19 ;  /* 0x00000000130572ca */ /* 0x000fda00000e0000 */
[----:B------:R-:W2:Y:S01]  /*57b0*/  LD.E R8, desc[UR4][R14.64+0xc] ;  /* 0x00000c040e087980 */ /* 0x000ea2000c101900 */
[----:B------:R-:W-:Y:S01]  /*57c0*/  R2UR UR6, R18 ;  /* 0x00000000120672ca */ /* 0x000fe200000e0000 */
[----:B------:R-:W-:Y:S01]  /*57d0*/  IMAD.WIDE.U32 R12, R11, 0x4, R22 ;  /* 0x000000040b0c7825 */ /* 0x000fe200078e0016 */
[----:B------:R-:W-:-:S03]  /*57e0*/  R2UR UR7, R19 ;  /* 0x00000000130772ca */ /* 0x000fc600000e0000 */
[----:B--2---:R-:W-:-:S05]  /*57f0*/  VIADD R21, R8, 0xffffffff ;  /* 0xffffffff08157836 */ /* 0x004fca0000000000 */
[----:B------:R0:W-:Y:S05]  /*5800*/  ST.E desc[UR4][R14.64+0xc], R21 ;  /* 0x00000c150e007985 */ /* 0x0001ea000c101904 */
[----:B------:R-:W2:Y:S02]  /*5810*/  LD.E R8, desc[UR6][R12.64+0xc] ;  /* 0x00000c060c087980 */ /* 0x000ea4000c101900 */
[----:B--2---:R-:W-:-:S05]  /*5820*/  VIADD R27, R8, 0x1 ;  /* 0x00000001081b7836 */ /* 0x004fca0000000000 */
[----:B------:R0:W-:Y:S02]  /*5830*/  ST.E desc[UR4][R12.64+0xc], R27 ;  /* 0x00000c1b0c007985 */ /* 0x0001e4000c101904 */
.L_x_40:
[----:B------:R-:W-:Y:S05]  /*5840*/  BSYNC.RECONVERGENT B3 ;  /* 0x0000000000037941 */ /* 0x000fea0003800200 */
.L_x_39:
[----:B------:R-:W-:-:S07]  /*5850*/  VIADD R11, R11, 0x4 ;  /* 0x000000040b0b7836 */ /* 0x000fce0000000000 */
.L_x_38:
[----:B------:R-:W-:Y:S05]  /*5860*/  BSYNC.RECONVERGENT B2 ;  /* 0x0000000000027941 */ /* 0x000fea0003800200 */
.L_x_37:
[----:B------:R-:W-:-:S13]  /*5870*/  ISETP.NE.AND P1, PT, R3, RZ, PT ;  /* 0x000000ff0300720c */ /* 0x000fda0003f25270 */
[----:B------:R-:W-:Y:S05]  /*5880*/  @!P1 BRA `(.L_x_36) ;  /* 0x00000004000c9947 */ /* 0x000fea0003800000 */
[----:B------:R-:W-:Y:S01]  /*5890*/  ISETP.NE.AND P1, PT, R3, 0x1, PT ;  /* 0x000000010300780c */ /* 0x000fe20003f25270 */
[----:B------:R-:W-:-:S12]  /*58a0*/  BSSY.RECONVERGENT B2, `(.L_x_41) ;  /* 0x000002a000027945 */ /* 0x000fd80003800200 */
[----:B------:R-:W-:Y:S05]  /*58b0*/  @!P1 BRA `(.L_x_42) ;  /* 0x0000000000a09947 */ /* 0x000fea0003800000 */
[----:B0-2---:R-:W0:Y:S01]  /*58c0*/  LDC.64 R14, c[0x0][0x388] ;  /* 0x0000e200ff0e7b82 */ /* 0x005e220000000a00 */
        /* <DEDUP_REMOVED lines=37> */
.L_x_44:
[----:B------:R-:W-:Y:S05]  /*5b20*/  BSYNC.RECONVERGENT B3 ;  /* 0x0000000000037941 */ /* 0x000fea0003800200 */
.L_x_43:
[----:B------:R-:W-:-:S07]  /*5b30*/  VIADD R11, R11, 0x2 ;  /* 0x000000020b0b7836 */ /* 0x000fce0000000000 */
.L_x_42:
[----:B------:R-:W-:Y:S05]  /*5b40*/  BSYNC.RECONVERGENT B2 ;  /* 0x0000000000027941 */ /* 0x000fea0003800200 */
.L_x_41:
[----:B------:R-:W1:Y:S02]  /*5b50*/  LDCU UR4, c[0x0][0x390] ;  /* 0x00007200ff0477ac */ /* 0x000e640008000800 */
[----:B-1----:R-:W-:-:S09]  /*5b60*/  ULOP3.LUT UP0, URZ, UR4, 0x1, URZ, 0xc0, !UPT ;  /* 0x0000000104ff7892 */ /* 0x002fd2000f80c0ff */
[----:B------:R-:W-:Y:S05]  /*5b70*/  BRA.U !UP0, `(.L_x_36) ;  /* 0x0000000108507547 */ /* 0x000fea000b800000 */
[----:B0-2---:R-:W0:Y:S01]  /*5b80*/  LDC.64 R12, c[0x0][0x388] ;  /* 0x0000e200ff0c7b82 */ /* 0x005e220000000a00 */
[----:B------:R-:W-:Y:S01]  /*5b90*/  R2UR UR4, R18 ;  /* 0x00000000120472ca */ /* 0x000fe200000e0000 */
[----:B-----5:R-:W-:Y:S01]  /*5ba0*/  IMAD R9, R11, R9, R6 ;  /* 0x000000090b097224 */ /* 0x020fe200078e0206 */
[----:B------:R-:W-:-:S03]  /*5bb0*/  R2UR UR5, R19 ;  /* 0x00000000130572ca */ /* 0x000fc600000e0000 */
[----:B0-----:R-:W-:-:S10]  /*5bc0*/  IMAD.WIDE R8, R9, 0x4, R12 ;  /* 0x0000000409087825 */ /* 0x001fd400078e020c */
[----:B------:R-:W2:Y:S02]  /*5bd0*/  LDG.E R8, desc[UR4][R8.64] ;  /* 0x0000000408087981 */ /* 0x000ea4000c1e1900 */
[----:B--2---:R-:W-:-:S13]  /*5be0*/  ISETP.GE.AND P1, PT, R8, 0x1, PT ;  /* 0x000000010800780c */ /* 0x004fda0003f26270 */
[----:B------:R-:W-:Y:S05]  /*5bf0*/  @!P1 BRA `(.L_x_36) ;  /* 0x0000000000309947 */ /* 0x000fea0003800000 */
[----:B------:R-:W-:Y:S01]  /*5c00*/  R2UR UR4, R18 ;  /* 0x00000000120472ca */ /* 0x000fe200000e0000 */
[----:B------:R-:W-:Y:S01]  /*5c10*/  IMAD.WIDE.U32 R8, R11, 0x4, R24 ;  /* 0x000000040b087825 */ /* 0x000fe200078e0018 */
[----:B------:R-:W-:-:S13]  /*5c20*/  R2UR UR5, R19 ;  /* 0x00000000130572ca */ /* 0x000fda00000e0000 */
[----:B------:R-:W2:Y:S01]  /*5c30*/  LD.E R10, desc[UR4][R8.64] ;  /* 0x00000004080a7980 */ /* 0x000ea2000c101900 */
[----:B------:R-:W-:Y:S02]  /*5c40*/  R2UR UR6, R18 ;  /* 0x00000000120672ca */ /* 0x000fe400000e0000 */
[----:B------:R-:W-:Y:S01]  /*5c50*/  R2UR UR7, R19 ;  /* 0x00000000130772ca */ /* 0x000fe200000e0000 */
[----:B--2---:R-:W-:Y:S02]  /*5c60*/  VIADD R13, R10, 0xffffffff ;  /* 0xffffffff0a0d7836 */ /* 0x004fe40000000000 */
[----:B------:R-:W-:-:S03]  /*5c70*/  IMAD.WIDE.U32 R10, R11, 0x4, R22 ;  /* 0x000000040b0a7825 */ /* 0x000fc600078e0016 */
[----:B------:R1:W-:Y:S07]  /*5c80*/  ST.E desc[UR4][R8.64], R13 ;  /* 0x0000000d08007985 */ /* 0x0003ee000c101904 */
[----:B------:R-:W2:Y:S02]  /*5c90*/  LD.E R12, desc[UR6][R10.64] ;  /* 0x000000060a0c7980 */ /* 0x000ea4000c101900 */
[----:B--2---:R-:W-:-:S05]  /*5ca0*/  VIADD R15, R12, 0x1 ;  /* 0x000000010c0f7836 */ /* 0x004fca0000000000 */
[----:B------:R1:W-:Y:S02]  /*5cb0*/  ST.E desc[UR4][R10.64], R15 ;  /* 0x0000000f0a007985 */ /* 0x0003e4000c101904 */
.L_x_36:
[----:B------:R-:W-:Y:S05]  /*5cc0*/  BSYNC.RECONVERGENT B1 ;  /* 0x0000000000017941 */ /* 0x000fea0003800200 */
.L_x_35:
[----:B------:R-:W3:Y:S01]  /*5cd0*/  LDCU UR4, c[0x0][0x390] ;  /* 0x00007200ff0477ac */ /* 0x000ee20008000800 */
[----:B012---:R-:W-:Y:S02]  /*5ce0*/  IMAD.MOV.U32 R13, RZ, RZ, RZ ;  /* 0x000000ffff0d7224 */ /* 0x007fe400078e00ff */
[----:B------:R-:W-:Y:S01]  /*5cf0*/  IMAD.MOV.U32 R21, RZ, RZ, RZ ;  /* 0x000000ffff157224 */ /* 0x000fe200078e00ff */
[----:B---3--:R-:W-:-:S09]  /*5d00*/  UISETP.GE.U32.AND UP0, UPT, UR4, 0x4, UPT ;  /* 0x000000040400788c */ /* 0x008fd2000bf06070 */
[----:B------:R-:W-:Y:S05]  /*5d10*/  BRA.U !UP0, `(.L_x_45) ;  /* 0x0000000508c07547 */ /* 0x000fea000b800000 */
[----:B------:R-:W0:Y:S01]  /*5d20*/  LDC R20, c[0x0][0x394] ;  /* 0x0000e500ff147b82 */ /* 0x000e220000000800 */
[----:B------:R-:W-:Y:S01]  /*5d30*/  BSSY.RECONVERGENT B1, `(.L_x_46) ;  /* 0x000006d000017945 */ /* 0x000fe20003800200 */
[----:B------:R-:W-:Y:S02]  /*5d40*/  IMAD.MOV.U32 R27, RZ, RZ, RZ ;  /* 0x000000ffff1b7224 */ /* 0x000fe400078e00ff */
[----:B------:R-:W-:-:S04]  /*5d50*/  IMAD.MOV.U32 R21, RZ, RZ, RZ ;  /* 0x000000ffff157224 */ /* 0x000fc800078e00ff */
[----:B------:R-:W1:Y:S03]  /*5d60*/  LDC.64 R8, c[0x0][0x388] ;  /* 0x0000e200ff087b82 */ /* 0x000e660000000a00 */
.L_x_63:
[----:B------:R-:W-:Y:S01]  /*5d70*/  R2UR UR4, R18 ;  /* 0x00000000120472ca */ /* 0x000fe200000e0000 */
[----:B------:R-:W-:Y:S01]  /*5d80*/  IMAD.WIDE.U32 R10, R27, 0x4, R22 ;  /* 0x000000041b0a7825 */ /* 0x000fe200078e0016 */
[----:B------:R-:W-:-:S13]  /*5d90*/  R2UR UR5, R19 ;  /* 0x00000000130572ca */ /* 0x000fda00000e0000 */
[----:B------:R-:W2:Y:S01]  /*5da0*/  LD.E R12, desc[UR4][R10.64] ;  /* 0x000000040a0c7980 */ /* 0x000ea2000c101900 */
[----:B------:R-:W-:Y:S04]  /*5db0*/  BSSY.RECONVERGENT B2, `(.L_x_47) ;  /* 0x0000015000027945 */ /* 0x000fe80003800200 */
[----:B------:R-:W-:Y:S01]  /*5dc0*/  BSSY.RELIABLE B3, `(.L_x_48) ;  /* 0x000000b000037945 */ /* 0x000fe20003800100 */
[----:B--2---:R-:W-:Y:S01]  /*5dd0*/  ISETP.GE.AND P1, PT, R12, 0x1, PT ;  /* 0x000000010c00780c */ /* 0x004fe20003f26270 */
[----:B------:R-:W-:-:S12]  /*5de0*/  IMAD.WIDE.U32 R12, R27, 0x4, R24 ;  /* 0x000000041b0c7825 */ /* 0x000fd800078e0018 */
[----:B------:R-:W-:Y:S05]  /*5df0*/  @!P1 BRA `(.L_x_49) ;  /* 0x00000000001c9947 */ /* 0x000fea0003800000 */
[----:B------:R-:W-:Y:S02]  /*5e00*/  R2UR UR4, R18 ;  /* 0x00000000120472ca */ /* 0x000fe400000e0000 */
[----:B------:R-:W-:-:S13]  /*5e10*/  R2UR UR5, R19 ;  /* 0x00000000130572ca */ /* 0x000fda00000e0000 */
[----:B------:R-:W2:Y:S01]  /*5e20*/  LD.E R14, desc[UR4][R12.64] ;  /* 0x000000040c0e7980 */ /* 0x000ea2000c101900 */
[----:B------:R-:W-:Y:S01]  /*5e30*/  IMAD.MOV.U32 R28, RZ, RZ, 0x1 ;  /* 0x00000001ff1c7424 */ /* 0x000fe200078e00ff */
[----:B--2---:R-:W-:-:S13]  /*5e40*/  ISETP.GT.AND P1, PT, R14, RZ, PT ;  /* 0x000000ff0e00720c */ /* 0x004fda0003f24270 */
[----:B------:R-:W-:Y:S05]  /*5e50*/  @P1 BREAK.RELIABLE B3 ;  /* 0x0000000000031942 */ /* 0x000fea0003800100 */
[----:B------:R-:W-:Y:S05]  /*5e60*/  @P1 BRA `(.L_x_50) ;  /* 0x0000000000241947 */ /* 0x000fea0003800000 */
.L_x_49:
[----:B------:R-:W-:Y:S05]  /*5e70*/  BSYNC.RELIABLE B3 ;  /* 0x0000000000037941 */ /* 0x000fea0003800100 */
.L_x_48:
[----:B------:R-:W2:Y:S01]  /*5e80*/  LDCU UR4, c[0x0][0x394] ;  /* 0x00007280ff0477ac */ /* 0x000ea20008000800 */
[----:B------:R-:W-:Y:S02]  /*5e90*/  R2UR UR6, R18 ;  /* 0x00000000120672ca */ /* 0x000fe400000e0000 */
[----:B------:R-:W-:Y:S01]  /*5ea0*/  R2UR UR7, R19 ;  /* 0x00000000130772ca */ /* 0x000fe200000e0000 */
[----:B--2--5:R-:W-:-:S04]  /*5eb0*/  IMAD R15, R27, UR4, R6 ;  /* 0x000000041b0f7c24 */ /* 0x024fc8000f8e0206 */
[----:B-1----:R-:W-:-:S08]  /*5ec0*/  IMAD.WIDE R14, R15, 0x4, R8 ;  /* 0x000000040f0e7825 */ /* 0x002fd000078e0208 */
[----:B------:R-:W2:Y:S02]  /*5ed0*/  LDG.E R14, desc[UR6][R14.64] ;  /* 0x000000060e0e7981 */ /* 0x000ea4000c1e1900 */
[----:B--2---:R-:W-:-:S04]  /*5ee0*/  ISETP.GT.AND P1, PT, R14, RZ, PT ;  /* 0x000000ff0e00720c */ /* 0x004fc80003f24270 */
[----:B------:R-:W-:-:S09]  /*5ef0*/  SEL R28, RZ, 0x1, !P1 ;  /* 0x00000001ff1c7807 */ /* 0x000fd20004800000 */
.L_x_50:
[----:B------:R-:W-:Y:S05]  /*5f00*/  BSYNC.RECONVERGENT B2 ;  /* 0x0000000000027941 */ /* 0x000fea0003800200 */
.L_x_47:
[----:B------:R-:W-:Y:S02]  /*5f10*/  R2UR UR4, R18 ;  /* 0x00000000120472ca */ /* 0x000fe400000e0000 */
[----:B------:R-:W-:-:S13]  /*5f20*/  R2UR UR5, R19 ;  /* 0x00000000130572ca */ /* 0x000fda00000e0000 */
[----:B------:R-:W2:Y:S01]  /*5f30*/  LD.E R14, desc[UR4][R10.64+0x4] ;  /* 0x000004040a0e7980 */ /* 0x000ea2000c101900 */
[----:B------:R-:W-:Y:S04]  /*5f40*/  BSSY.RECONVERGENT B2, `(.L_x_51) ;  /* 0x0000014000027945 */ /* 0x000fe80003800200 */
[----:B------:R-:W-:Y:S01]  /*5f50*/  BSSY.RELIABLE B3, `(.L_x_52) ;  /* 0x000000a000037945 */ /* 0x000fe20003800100 */
[----:B--2---:R-:W-:-:S13]  /*5f60*/  ISETP.GE.AND P1, PT, R14, 0x1, PT ;  /* 0x000000010e00780c */ /* 0x004fda0003f26270 */
        /* <DEDUP_REMOVED lines=8> */
.L_x_53:
[----:B------:R-:W-:Y:S05]  /*5ff0*/  BSYNC.RELIABLE B3 ;  /* 0x0000000000037941 */ /* 0x000fea0003800100 */
.L_x_52:
[----:B0-----:R-:W-:Y:S01]  /*6000*/  IMAD R15, R27, R20, R20 ;  /* 0x000000141b0f7224 */ /* 0x001fe200078e0214 */
[----:B------:R-:W-:Y:S02]  /*6010*/  R2UR UR4, R18 ;  /* 0x00000000120472ca */ /* 0x000fe400000e0000 */
[----:B------:R-:W-:Y:S01]  /*6020*/  R2UR UR5, R19 ;  /* 0x00000000130572ca */ /* 0x000fe200000e0000 */
[----:B-----5:R-:W-:-:S04]  /*6030*/  IMAD.IADD R15, R6, 0x1, R15 ;  /* 0x00000001060f7824 */ /* 0x020fc800078e020f */
[----:B-1----:R-:W-:-:S08]  /*6040*/  IMAD.WIDE R14, R15, 0x4, R8 ;  /* 0x000000040f0e7825 */ /* 0x002fd000078e0208 */
[----:B------:R-:W2:Y:S02]  /*6050*/  LDG.E R14, desc[UR4][R14.64] ;  /* 0x000000040e0e7981 */ /* 0x000ea4000c1e1900 */
[----:B--2---:R-:W-:-:S04]  /*6060*/  ISETP.GT.AND P1, PT, R14, RZ, PT ;  /* 0x000000ff0e00720c */ /* 0x004fc80003f24270 */
[----:B------:R-:W-:-:S09]  /*6070*/  SEL R29, RZ, 0x1, !P1 ;  /* 0x00000001ff1d7807 */ /* 0x000fd20004800000 */
.L_x_54:
[----:B------:R-:W-:Y:S05]  /*6080*/  BSYNC.RECONVERGENT B2 ;  /* 0x0000000000027941 */ /* 0x000fea0003800200 */
.L_x_51:
[----:B------:R-:W-:Y:S02]  /*6090*/  R2UR UR4, R18 ;  /* 0x00000000120472ca */ /* 0x000fe400000e0000 */
[----:B------:R-:W-:-:S13]  /*60a0*/  R2UR UR5, R19 ;  /* 0x00000000130572ca */ /* 0x000fda00000e0000 */
[----:B------:R-:W2:Y:S01]  /*60b0*/  LD.E R14, desc[UR4][R10.64+0x8] ;  /* 0x000008040a0e7980 */ /* 0x000ea2000c101900 */
[----:B------:R-:W-:Y:S04]  /*60c0*/  BSSY.RECONVERGENT B2, `(.L_x_55) ;  /* 0x0000016000027945 */ /* 0x000fe80003800200 */
[----:B------:R-:W-:Y:S01]  /*60d0*/  BSSY.RELIABLE B3, `(.L_x_56) ;  /* 0x000000b000037945 */ /* 0x000fe20003800100 */
[----:B------:R-:W-:Y:S02]  /*60e0*/  IADD3 R21, PT, PT, R29, R28, R21 ;  /* 0x0000001c1d157210 */ /* 0x000fe40007ffe015 */
        /* <DEDUP_REMOVED lines=9> */
.L_x_57:
[----:B------:R-:W-:Y:S05]  /*6180*/  BSYNC.RELIABLE B3 ;  /* 0x0000000000037941 */ /* 0x000fea0003800100 */
.L_x_56:
[----:B------:R-:W2:Y:S01]  /*6190*/  LDCU UR4, c[0x0][0x394] ;  /* 0x00007280ff0477ac */ /* 0x000ea20008000800 */
[----:B------:R-:W-:Y:S01]  /*61a0*/  VIADD R15, R27, 0x2 ;  /* 0x000000021b0f7836 */ /* 0x000fe20000000000 */
[----:B------:R-:W-:Y:S02]  /*61b0*/  R2UR UR6, R18 ;  /* 0x00000000120672ca */ /* 0x000fe400000e0000 */
[----:B------:R-:W-:Y:S01]  /*61c0*/  R2UR UR7, R19 ;  /* 0x00000000130772ca */ /* 0x000fe200000e0000 */
[----:B--2--5:R-:W-:-:S04]  /*61d0*/  IMAD R15, R15, UR4, R6 ;  /* 0x000000040f0f7c24 */ /* 0x024fc8000f8e0206 */
[----:B-1----:R-:W-:-:S08]  /*61e0*/  IMAD.WIDE R14, R15, 0x4, R8 ;  /* 0x000000040f0e7825 */ /* 0x002fd000078e0208 */
[----:B------:R-:W2:Y:S02]  /*61f0*/  LDG.E R14, desc[UR6][R14.64] ;  /* 0x000000060e0e7981 */ /* 0x000ea4000c1e1900 */
[----:B--2---:R-:W-:-:S04]  /*6200*/  ISETP.GT.AND P1, PT, R14, RZ, PT ;  /* 0x000000ff0e00720c */ /* 0x004fc80003f24270 */
[----:B------:R-:W-:-:S09]  /*6210*/  SEL R28, RZ, 0x1, !P1 ;  /* 0x00000001ff1c7807 */ /* 0x000fd20004800000 */
.L_x_58:
[----:B------:R-:W-:Y:S05]  /*6220*/  BSYNC.RECONVERGENT B2 ;  /* 0x0000000000027941 */ /* 0x000fea0003800200 */
.L_x_55:
        /* <DEDUP_REMOVED lines=14> */
.L_x_61:
[----:B------:R-:W-:Y:S05]  /*6310*/  BSYNC.RELIABLE B3 ;  /* 0x0000000000037941 */ /* 0x000fea0003800100 */
.L_x_60:
        /* <DEDUP_REMOVED lines=9> */
.L_x_62:
[----:B------:R-:W-:Y:S05]  /*63b0*/  BSYNC.RECONVERGENT B2 ;  /* 0x0000000000027941 */ /* 0x000fea0003800200 */
.L_x_59:
[----:B------:R-:W-:Y:S01]  /*63c0*/  VIADD R27, R27, 0x4 ;  /* 0x000000041b1b7836 */ /* 0x000fe20000000000 */
[----:B------:R-:W-:-:S04]  /*63d0*/  IADD3 R21, PT, PT, R14, R28, R21 ;  /* 0x0000001c0e157210 */ /* 0x000fc80007ffe015 */
[----:B------:R-:W-:-:S13]  /*63e0*/  ISETP.NE.AND P1, PT, R27, R5, PT ;  /* 0x000000051b00720c */ /* 0x000fda0003f25270 */
[----:B------:R-:W-:Y:S05]  /*63f0*/  @P1 BRA `(.L_x_63) ;  /* 0xfffffff8005c1947 */ /* 0x000fea000383ffff */
[----:B------:R-:W-:Y:S05]  /*6400*/  BSYNC.RECONVERGENT B1 ;  /* 0x0000000000017941 */ /* 0x000fea0003800200 */
.L_x_46:
[----:B------:R-:W-:-:S07]  /*6410*/  IMAD.MOV.U32 R13, RZ, RZ, R5 ;  /* 0x000000ffff0d7224 */ /* 0x000fce00078e0005 */
.L_x_45:
[----:B------:R-:W-:Y:S01]  /*6420*/  ISETP.NE.AND P1, PT, R3, RZ, PT ;  /* 0x000000ff0300720c */ /* 0x000fe20003f25270 */
[----:B------:R-:W-:-:S12]  /*6430*/  BSSY.RECONVERGENT B1, `(.L_x_64) ;  /* 0x0000058000017945 */ /* 0x000fd80003800200 */
[----:B------:R-:W-:Y:S05]  /*6440*/  @!P1 BRA `(.L_x_65) ;  /* 0x0000000400589947 */ /* 0x000fea0003800000 */
[----:B------:R-:W-:Y:S01]  /*6450*/  R2UR UR4, R18 ;  /* 0x00000000120472ca */ /* 0x000fe200000e0000 */
[----:B-1----:R-:W-:Y:S01]  /*6460*/  IMAD.WIDE.U32 R8, R13, 0x4, R22 ;  /* 0x000000040d087825 */ /* 0x002fe200078e0016 */
        /* <DEDUP_REMOVED lines=9> */
[----:B------:R-:W2:Y:S02]  /*6500*/  LD.E R12, desc[UR4][R10.64] ;  /* 0x000000040a0c7980 */ /* 0x000ea4000c101900 */
[----:B--2---:R-:W-:Y:S01]  /*6510*/  ISETP.GT.AND P1, PT, R12, RZ, PT ;  /* 0x000000ff0c00720c */ /* 0x004fe20003f24270 */
[----:B------:R-:W-:-:S12]  /*6520*/  IMAD.MOV.U32 R12, RZ, RZ, 0x1 ;  /* 0x00000001ff0c7424 */ /* 0x000fd800078e00ff */
[----:B------:R-:W-:Y:S05]  /*6530*/  @P1 BREAK.RELIABLE B3 ;  /* 0x0000000000031942 */ /* 0x000fea0003800100 */
[----:B------:R-:W-:Y:S05]  /*6540*/  @P1 BRA `(.L_x_69) ;  /* 0x0000000000281947 */ /* 0x000fea0003800000 */
.L_x_68:
[----:B------:R-:W-:Y:S05]  /*6550*/  BSYNC.RELIABLE B3 ;  /* 0x0000000000037941 */ /* 0x000fea0003800100 */
.L_x_67:
[----:B------:R-:W1:Y:S01]  /*6560*/  LDC.64 R14, c[0x0][0x388] ;  /* 0x0000e200ff0e7b82 */ /* 0x000e620000000a00 */
        /* <DEDUP_REMOVED lines=8> */
.L_x_69:
[----:B------:R-:W-:Y:S05]  /*65f0*/  BSYNC.RECONVERGENT B2 ;  /* 0x0000000000027941 */ /* 0x000fea0003800200 */
.L_x_66:
[----:B------:R-:W-:Y:S01]  /*6600*/  ISETP.NE.AND P1, PT, R3, 0x1, PT ;  /* 0x000000010300780c */ /* 0x000fe20003f25270 */
[----:B------:R-:W-:-:S12]  /*6610*/  IMAD.IADD R21, R21, 0x1, R12 ;  /* 0x0000000115157824 */ /* 0x000fd800078e020c */
[----:B------:R-:W-:Y:S05]  /*6620*/  @!P1 BRA `(.L_x_65) ;  /* 0x0000000000e09947 */ /* 0x000fea0003800000 */
        /* <DEDUP_REMOVED lines=14> */
.L_x_72:
[----:B------:R-:W-:Y:S05]  /*6710*/  BSYNC.RELIABLE B3 ;  /* 0x0000000000037941 */ /* 0x000fea0003800100 */
.L_x_71:
[----:B------:R-:W1:Y:S01]  /*6720*/  LDC R12, c[0x0][0x394] ;  /* 0x0000e500ff0c7b82 */ /* 0x000e620000000800 */
[----:B------:R-:W-:Y:S02]  /*6730*/  R2UR UR4, R18 ;  /* 0x00000000120472ca */ /* 0x000fe400000e0000 */
[----:B------:R-:W-:-:S05]  /*6740*/  R2UR UR5, R19 ;  /* 0x00000000130572ca */ /* 0x000fca00000e0000 */
[----:B------:R-:W2:Y:S01]  /*6750*/  LDC.64 R14, c[0x0][0x388] ;  /* 0x0000e200ff0e7b82 */ /* 0x000ea20000000a00 */
[----:B-1----:R-:W-:-:S04]  /*6760*/  IMAD R27, R13, R12, R12 ;  /* 0x0000000c0d1b7224 */ /* 0x002fc800078e020c */
[----:B-----5:R-:W-:-:S04]  /*6770*/  IMAD.IADD R27, R6, 0x1, R27 ;  /* 0x00000001061b7824 */ /* 0x020fc800078e021b */
[----:B--2---:R-:W-:-:S06]  /*6780*/  IMAD.WIDE R14, R27, 0x4, R14 ;  /* 0x000000041b0e7825 */ /* 0x004fcc00078e020e */
[----:B------:R-:W2:Y:S02]  /*6790*/  LDG.E R14, desc[UR4][R14.64] ;  /* 0x000000040e0e7981 */ /* 0x000ea4000c1e1900 */
[----:B--2---:R-:W-:-:S04]  /*67a0*/  ISETP.GT.AND P1, PT, R14, RZ, PT ;  /* 0x000000ff0e00720c */ /* 0x004fc80003f24270 */
[----:B------:R-:W-:-:S09]  /*67b0*/  SEL R12, RZ, 0x1, !P1 ;  /* 0x00000001ff0c7807 */ /* 0x000fd20004800000 */
.L_x_73:
[----:B------:R-:W-:Y:S05]  /*67c0*/  BSYNC.RECONVERGENT B2 ;  /* 0x0000000000027941 */ /* 0x000fea0003800200 */
.L_x_70:
        /* <DEDUP_REMOVED lines=17> */
.L_x_76:
[----:B------:R-:W-:Y:S05]  /*68e0*/  BSYNC.RELIABLE B3 ;  /* 0x0000000000037941 */ /* 0x000fea0003800100 */
.L_x_75:
[----:B------:R-:W1:Y:S01]  /*68f0*/  LDC.64 R8, c[0x0][0x388] ;  /* 0x0000e200ff087b82 */ /* 0x000e620000000a00 */
        /* <DEDUP_REMOVED lines=9> */
.L_x_77:
[----:B------:R-:W-:Y:S05]  /*6990*/  BSYNC.RECONVERGENT B2 ;  /* 0x0000000000027941 */ /* 0x000fea0003800200 */
.L_x_74:
[----:B------:R-:W-:-:S07]  /*69a0*/  IMAD.IADD R21, R21, 0x1, R12 ;  /* 0x0000000115157824 */ /* 0x000fce00078e020c */
.L_x_65:
[----:B------:R-:W-:Y:S05]  /*69b0*/  BSYNC.RECONVERGENT B1 ;  /* 0x0000000000017941 */ /* 0x000fea0003800200 */
.L_x_64:
[----:B------:R-:W-:Y:S01]  /*69c0*/  VIMNMX R2, PT, PT, R2, R21, !PT ;  /* 0x0000001502027248 */ /* 0x000fe20007fe0100 */
[----:B------:R-:W-:Y:S06]  /*69d0*/  @P0 BRA `(.L_x_78) ;  /* 0xffffffd400f80947 */ /* 0x000fec000383ffff */
.L_x_30:
[----:B------:R-:W-:Y:S05]  /*69e0*/  BSYNC.RECONVERGENT B0 ;  /* 0x0000000000007941 */ /* 0x000fea0003800200 */
.L_x_29:
[----:B------:R-:W-:Y:S01]  /*69f0*/  MOV R27, 0x8 ;  /* 0x00000008001b7802 */ /* 0x000fe20000000f00 */
[----:B------:R-:W-:Y:S02]  /*6a00*/  IMAD.MOV.U32 R4, RZ, RZ, R24 ;  /* 0x000000ffff047224 */ /* 0x000fe400078e0018 */
[----:B------:R-:W-:Y:S01]  /*6a10*/  IMAD.MOV.U32 R5, RZ, RZ, R25 ;  /* 0x000000ffff057224 */ /* 0x000fe200078e0019 */
[----:B-----5:R2:W3:Y:S06]  /*6a20*/  LDC.64 R6, c[0x4][R27] ;  /* 0x010000001b067b82 */ /* 0x0204ec0000000a00 */
[----:B0-----:R-:W-:-:S07]  /*6a30*/  LEPC R20, `(.L_x_79) ;  /* 0x000000001014794e */ /* 0x001fce0000000000 */
[----:B-123--:R-:W-:Y:S05]  /*6a40*/  CALL.ABS.NOINC R6 ;  /* 0x0000000006007343 */ /* 0x00efea0003c00000 */
.L_x_79:
[----:B------:R0:W1:Y:S01]  /*6a50*/  LDC.64 R6, c[0x4][R27] ;  /* 0x010000001b067b82 */ /* 0x0000620000000a00 */
[----:B------:R-:W-:Y:S02]  /*6a60*/  IMAD.MOV.U32 R4, RZ, RZ, R22 ;  /* 0x000000ffff047224 */ /* 0x000fe400078e0016 */
[----:B------:R-:W-:-:S07]  /*6a70*/  IMAD.MOV.U32 R5, RZ, RZ, R23 ;  /* 0x000000ffff057224 */ /* 0x000fce00078e0017 */
[----:B------:R-:W-:-:S07]  /*6a80*/  LEPC R20, `(.L_x_80) ;  /* 0x000000001014794e */ /* 0x000fce0000000000 */
[----:B01----:R-:W-:Y:S05]  /*6a90*/  CALL.ABS.NOINC R6 ;  /* 0x0000000006007343 */ /* 0x003fea0003c00000 */
.L_x_80:
[----:B------:R-:W0:Y:S01]  /*6aa0*/  LDC.64 R6, c[0x0][0x380] ;  /* 0x0000e000ff067b82 */ /* 0x000e220000000a00 */
[----:B------:R-:W-:Y:S01]  /*6ab0*/  R2UR UR4, R18 ;  /* 0x00000000120472ca */ /* 0x000fe200000e0000 */
[----:B------:R-:W-:Y:S01]  /*6ac0*/  IMAD.MOV.U32 R4, RZ, RZ, R16 ;  /* 0x000000ffff047224 */ /* 0x000fe200078e0010 */
[----:B------:R-:W-:Y:S01]  /*6ad0*/  R2UR UR5, R19 ;  /* 0x00000000130572ca */ /* 0x000fe200000e0000 */
[----:B------:R-:W-:-:S04]  /*6ae0*/  IMAD.MOV.U32 R5, RZ, RZ, R17 ;  /* 0x000000ffff057224 */ /* 0x000fc800078e0011 */
[----:B------:R1:W2:Y:S01]  /*6af0*/  LDC.64 R8, c[0x4][R27] ;  /* 0x010000001b087b82 */ /* 0x0002a20000000a00 */
[----:B0-----:R-:W-:-:S07]  /*6b00*/  IMAD.WIDE.U32 R6, R26, 0x4, R6 ;  /* 0x000000041a067825 */ /* 0x001fce00078e0006 */
[----:B------:R1:W-:Y:S02]  /*6b10*/  STG.E desc[UR4][R6.64], R2 ;  /* 0x0000000206007986 */ /* 0x0003e4000c101904 */
[----:B------:R-:W-:-:S07]  /*6b20*/  LEPC R20, `(.L_x_81) ;  /* 0x000000001014794e */ /* 0x000fce0000000000 */
[----:B-12---:R-:W-:Y:S05]  /*6b30*/  CALL.ABS.NOINC R8 ;  /* 0x0000000008007343 */ /* 0x006fea0003c00000 */
.L_x_81:
[----:B------:R-:W-:Y:S05]  /*6b40*/  EXIT ;  /* 0x000000000000794d */ /* 0x000fea0003800000 */
.L_x_82:
[----:B------:R-:W-:-:S00]  /*6b50*/  BRA `(.L_x_82) ;  /* 0xfffffffc00fc7947 */ /* 0x000fc0000383ffff */
[----:B------:R-:W-:-:S00]  /*6b60*/  NOP ;  /* 0x0000000000007918 */ /* 0x000fc00000000000 */
        /* <DEDUP_REMOVED lines=9> */
.L_x_83:


//--------------------- .nv.shared.reserved.0     --------------------------
	.section	.nv.shared.reserved.0,"aw",@nobits
	.weak		__nv_reservedSMEM_offset_0_alias
	.size		__nv_reservedSMEM_offset_0_alias, 0, 64
	.other		__nv_reservedSMEM_offset_0_alias,@"STO_CUDA_RESERVED_SHARED STV_DEFAULT"
__nv_reservedSMEM_offset_0_alias:
	.zero		0
	.zero		64


//--------------------- .nv.constant0._Z26calculateMaximumOpenStacksPiS_ii --------------------------
	.section	.nv.constant0._Z26calculateMaximumOpenStacksPiS_ii,"a",@progbits
	.sectionflags	@""
	.align	4
.nv.constant0._Z26calculateMaximumOpenStacksPiS_ii:
	.zero		920


//--------------------- SYMBOLS --------------------------

	.type		.nv.reservedSmem.offset0,@object
	.size		.nv.reservedSmem.offset0,0x4
	.type		malloc,@function
	.type		free,@function
